//
// Generated by NVIDIA NVVM Compiler
//
// Compiler Build ID: CL-36424714
// Cuda compilation tools, release 13.0, V13.0.88
// Based on NVVM 20.0.0
//

.version 9.0
.target sm_100
.address_size 64

	// .globl	_Z16wmma_gemm_kernelILi128ELi128ELi32EEvPK6__halfiiS2_iPS0_ff
// _ZZ16wmma_gemm_kernelILi128ELi128ELi32EEvPK6__halfiiS2_iPS0_ffE6smem_A has been demoted
// _ZZ16wmma_gemm_kernelILi128ELi128ELi32EEvPK6__halfiiS2_iPS0_ffE6smem_B has been demoted

.visible .entry _Z16wmma_gemm_kernelILi128ELi128ELi32EEvPK6__halfiiS2_iPS0_ff(
	.param .u64 .ptr .align 1 _Z16wmma_gemm_kernelILi128ELi128ELi32EEvPK6__halfiiS2_iPS0_ff_param_0,
	.param .u32 _Z16wmma_gemm_kernelILi128ELi128ELi32EEvPK6__halfiiS2_iPS0_ff_param_1,
	.param .u32 _Z16wmma_gemm_kernelILi128ELi128ELi32EEvPK6__halfiiS2_iPS0_ff_param_2,
	.param .u64 .ptr .align 1 _Z16wmma_gemm_kernelILi128ELi128ELi32EEvPK6__halfiiS2_iPS0_ff_param_3,
	.param .u32 _Z16wmma_gemm_kernelILi128ELi128ELi32EEvPK6__halfiiS2_iPS0_ff_param_4,
	.param .u64 .ptr .align 1 _Z16wmma_gemm_kernelILi128ELi128ELi32EEvPK6__halfiiS2_iPS0_ff_param_5,
	.param .f32 _Z16wmma_gemm_kernelILi128ELi128ELi32EEvPK6__halfiiS2_iPS0_ff_param_6,
	.param .f32 _Z16wmma_gemm_kernelILi128ELi128ELi32EEvPK6__halfiiS2_iPS0_ff_param_7
)
{
	.reg .pred 	%p<56>;
	.reg .b16 	%rs<84>;
	.reg .b32 	%r<240>;
	.reg .b32 	%f<74>;
	.reg .b64 	%rd<40>;
	// demoted variable
	.shared .align 2 .b8 _ZZ16wmma_gemm_kernelILi128ELi128ELi32EEvPK6__halfiiS2_iPS0_ffE6smem_A[8192];
	// demoted variable
	.shared .align 2 .b8 _ZZ16wmma_gemm_kernelILi128ELi128ELi32EEvPK6__halfiiS2_iPS0_ffE6smem_B[8192];
	ld.param.u64 	%rd4, [_Z16wmma_gemm_kernelILi128ELi128ELi32EEvPK6__halfiiS2_iPS0_ff_param_0];
	ld.param.u32 	%r85, [_Z16wmma_gemm_kernelILi128ELi128ELi32EEvPK6__halfiiS2_iPS0_ff_param_1];
	ld.param.u32 	%r86, [_Z16wmma_gemm_kernelILi128ELi128ELi32EEvPK6__halfiiS2_iPS0_ff_param_2];
	ld.param.u64 	%rd5, [_Z16wmma_gemm_kernelILi128ELi128ELi32EEvPK6__halfiiS2_iPS0_ff_param_3];
	ld.param.u32 	%r87, [_Z16wmma_gemm_kernelILi128ELi128ELi32EEvPK6__halfiiS2_iPS0_ff_param_4];
	ld.param.u64 	%rd3, [_Z16wmma_gemm_kernelILi128ELi128ELi32EEvPK6__halfiiS2_iPS0_ff_param_5];
	ld.param.f32 	%f25, [_Z16wmma_gemm_kernelILi128ELi128ELi32EEvPK6__halfiiS2_iPS0_ff_param_6];
	cvta.to.global.u64 	%rd1, %rd4;
	cvta.to.global.u64 	%rd2, %rd5;
	mov.u32 	%r1, %tid.x;
	shr.u32 	%r2, %r1, 8;
	mov.u32 	%r88, %ctaid.x;
	shl.b32 	%r3, %r88, 7;
	mov.u32 	%r89, %ctaid.y;
	shl.b32 	%r4, %r89, 7;
	shl.b32 	%r90, %r2, 4;
	or.b32  	%r5, %r90, %r3;
	shr.u32 	%r91, %r1, 1;
	and.b32  	%r6, %r91, 112;
	or.b32  	%r7, %r6, %r4;
	setp.lt.s32 	%p1, %r86, 1;
	mov.f32 	%f66, 0f00000000;
	mov.f32 	%f67, %f66;
	mov.f32 	%f68, %f66;
	mov.f32 	%f69, %f66;
	mov.f32 	%f70, %f66;
	mov.f32 	%f71, %f66;
	mov.f32 	%f72, %f66;
	mov.f32 	%f73, %f66;
	@%p1 bra 	$L__BB0_56;
	mov.u32 	%r8, %ntid.x;
	add.s32 	%r9, %r1, %r8;
	cvt.u16.u32 	%rs44, %r9;
	xor.b16  	%rs45, %rs44, 4095;
	cvt.u16.u32 	%rs46, %r8;
	div.u16 	%rs47, %rs45, %rs46;
	shl.b32 	%r93, %r2, 10;
	mov.u32 	%r94, _ZZ16wmma_gemm_kernelILi128ELi128ELi32EEvPK6__halfiiS2_iPS0_ffE6smem_A;
	add.s32 	%r10, %r94, %r93;
	and.b16  	%rs1, %rs47, 3;
	shr.u32 	%r95, %r1, 5;
	and.b32  	%r11, %r1, 31;
	add.s32 	%r12, %r95, %r3;
	mul.lo.s32 	%r13, %r12, %r86;
	shr.u32 	%r96, %r9, 5;
	and.b32  	%r14, %r9, 31;
	add.s32 	%r15, %r96, %r3;
	mul.lo.s32 	%r16, %r15, %r86;
	shl.b32 	%r97, %r9, 1;
	and.b32  	%r98, %r97, 8190;
	add.s32 	%r17, %r94, %r98;
	add.s32 	%r18, %r9, %r8;
	shr.u32 	%r99, %r18, 5;
	and.b32  	%r19, %r18, 31;
	add.s32 	%r20, %r99, %r3;
	mul.lo.s32 	%r21, %r20, %r86;
	shl.b32 	%r100, %r18, 1;
	and.b32  	%r101, %r100, 8190;
	add.s32 	%r22, %r94, %r101;
	and.b32  	%r102, %r1, 127;
	add.s32 	%r23, %r102, %r4;
	shl.b32 	%r103, %r1, 1;
	mov.u32 	%r104, _ZZ16wmma_gemm_kernelILi128ELi128ELi32EEvPK6__halfiiS2_iPS0_ffE6smem_B;
	add.s32 	%r24, %r104, %r103;
	and.b32  	%r105, %r9, 127;
	add.s32 	%r25, %r105, %r4;
	add.s32 	%r26, %r104, %r98;
	and.b32  	%r106, %r18, 127;
	add.s32 	%r27, %r106, %r4;
	add.s32 	%r28, %r104, %r101;
	shl.b32 	%r107, %r6, 1;
	add.s32 	%r29, %r104, %r107;
	shl.b32 	%r30, %r8, 2;
	mov.b32 	%r232, 0;
	mov.f32 	%f66, 0f00000000;
$L__BB0_2:
	setp.eq.s16 	%p2, %rs1, 2;
	mov.u32 	%r233, %r1;
	@%p2 bra 	$L__BB0_15;
	setp.lt.s32 	%p3, %r12, %r85;
	add.s32 	%r32, %r11, %r232;
	setp.lt.s32 	%p4, %r32, %r86;
	and.pred  	%p5, %p3, %p4;
	@%p5 bra 	$L__BB0_5;
	mov.f32 	%f28, 0f00000000;
	// begin inline asm
	{  cvt.rn.f16.f32 %rs70, %f28;}

	// end inline asm
	bra.uni 	$L__BB0_6;
$L__BB0_5:
	add.s32 	%r109, %r13, %r32;
	mul.wide.s32 	%rd6, %r109, 2;
	add.s64 	%rd7, %rd1, %rd6;
	ld.global.nc.u16 	%rs70, [%rd7];
$L__BB0_6:
	setp.eq.s16 	%p6, %rs1, 3;
	and.b32  	%r110, %r1, 992;
	or.b32  	%r111, %r110, %r11;
	shl.b32 	%r112, %r111, 1;
	mov.u32 	%r113, _ZZ16wmma_gemm_kernelILi128ELi128ELi32EEvPK6__halfiiS2_iPS0_ffE6smem_A;
	add.s32 	%r114, %r113, %r112;
	st.shared.u16 	[%r114], %rs70;
	mov.u32 	%r233, %r9;
	@%p6 bra 	$L__BB0_15;
	setp.lt.s32 	%p7, %r15, %r85;
	add.s32 	%r33, %r14, %r232;
	setp.lt.s32 	%p8, %r33, %r86;
	and.pred  	%p9, %p7, %p8;
	@%p9 bra 	$L__BB0_9;
	mov.f32 	%f29, 0f00000000;
	// begin inline asm
	{  cvt.rn.f16.f32 %rs71, %f29;}

	// end inline asm
	bra.uni 	$L__BB0_10;
$L__BB0_9:
	add.s32 	%r116, %r16, %r33;
	mul.wide.s32 	%rd8, %r116, 2;
	add.s64 	%rd9, %rd1, %rd8;
	ld.global.nc.u16 	%rs71, [%rd9];
$L__BB0_10:
	setp.eq.s16 	%p10, %rs1, 0;
	st.shared.u16 	[%r17], %rs71;
	mov.u32 	%r233, %r18;
	@%p10 bra 	$L__BB0_15;
	setp.lt.s32 	%p11, %r20, %r85;
	add.s32 	%r34, %r19, %r232;
	setp.lt.s32 	%p12, %r34, %r86;
	and.pred  	%p13, %p11, %p12;
	@%p13 bra 	$L__BB0_13;
	mov.f32 	%f30, 0f00000000;
	// begin inline asm
	{  cvt.rn.f16.f32 %rs72, %f30;}

	// end inline asm
	bra.uni 	$L__BB0_14;
$L__BB0_13:
	add.s32 	%r118, %r21, %r34;
	mul.wide.s32 	%rd10, %r118, 2;
	add.s64 	%rd11, %rd1, %rd10;
	ld.global.nc.u16 	%rs72, [%rd11];
$L__BB0_14:
	add.s32 	%r233, %r18, %r8;
	st.shared.u16 	[%r22], %rs72;
$L__BB0_15:
	shl.b32 	%r119, %r8, 1;
	add.s32 	%r236, %r119, %r233;
	mad.lo.s32 	%r235, %r8, 3, %r233;
	add.s32 	%r234, %r8, %r233;
$L__BB0_16:
	shr.u32 	%r120, %r233, 5;
	and.b32  	%r44, %r233, 31;
	add.s32 	%r45, %r120, %r3;
	add.s32 	%r46, %r44, %r232;
	setp.ge.s32 	%p14, %r45, %r85;
	setp.ge.s32 	%p15, %r46, %r86;
	or.pred  	%p16, %p14, %p15;
	@%p16 bra 	$L__BB0_18;
	mad.lo.s32 	%r121, %r45, %r86, %r46;
	mul.wide.s32 	%rd12, %r121, 2;
	add.s64 	%rd13, %rd1, %rd12;
	ld.global.nc.u16 	%rs73, [%rd13];
	bra.uni 	$L__BB0_19;
$L__BB0_18:
	mov.f32 	%f31, 0f00000000;
	// begin inline asm
	{  cvt.rn.f16.f32 %rs73, %f31;}

	// end inline asm
$L__BB0_19:
	and.b32  	%r122, %r233, 4064;
	or.b32  	%r123, %r122, %r44;
	shl.b32 	%r124, %r123, 1;
	mov.u32 	%r125, _ZZ16wmma_gemm_kernelILi128ELi128ELi32EEvPK6__halfiiS2_iPS0_ffE6smem_A;
	add.s32 	%r126, %r125, %r124;
	st.shared.u16 	[%r126], %rs73;
	shr.u32 	%r127, %r234, 5;
	and.b32  	%r47, %r234, 31;
	add.s32 	%r48, %r127, %r3;
	add.s32 	%r49, %r47, %r232;
	setp.lt.s32 	%p17, %r48, %r85;
	setp.lt.s32 	%p18, %r49, %r86;
	and.pred  	%p19, %p17, %p18;
	@%p19 bra 	$L__BB0_21;
	mov.f32 	%f32, 0f00000000;
	// begin inline asm
	{  cvt.rn.f16.f32 %rs74, %f32;}

	// end inline asm
	bra.uni 	$L__BB0_22;
$L__BB0_21:
	mad.lo.s32 	%r128, %r48, %r86, %r49;
	mul.wide.s32 	%rd14, %r128, 2;
	add.s64 	%rd15, %rd1, %rd14;
	ld.global.nc.u16 	%rs74, [%rd15];
$L__BB0_22:
	and.b32  	%r129, %r234, 4064;
	or.b32  	%r130, %r129, %r47;
	shl.b32 	%r131, %r130, 1;
	add.s32 	%r133, %r125, %r131;
	st.shared.u16 	[%r133], %rs74;
	add.s32 	%r50, %r233, %r8;
	shr.u32 	%r134, %r236, 5;
	and.b32  	%r51, %r236, 31;
	add.s32 	%r52, %r134, %r3;
	add.s32 	%r53, %r51, %r232;
	setp.lt.s32 	%p20, %r52, %r85;
	setp.lt.s32 	%p21, %r53, %r86;
	and.pred  	%p22, %p20, %p21;
	@%p22 bra 	$L__BB0_24;
	mov.f32 	%f33, 0f00000000;
	// begin inline asm
	{  cvt.rn.f16.f32 %rs75, %f33;}

	// end inline asm
	bra.uni 	$L__BB0_25;
$L__BB0_24:
	mad.lo.s32 	%r135, %r52, %r86, %r53;
	mul.wide.s32 	%rd16, %r135, 2;
	add.s64 	%rd17, %rd1, %rd16;
	ld.global.nc.u16 	%rs75, [%rd17];
$L__BB0_25:
	and.b32  	%r136, %r236, 4064;
	or.b32  	%r137, %r136, %r51;
	shl.b32 	%r138, %r137, 1;
	add.s32 	%r140, %r125, %r138;
	st.shared.u16 	[%r140], %rs75;
	add.s32 	%r54, %r50, %r8;
	shr.u32 	%r141, %r235, 5;
	and.b32  	%r55, %r235, 31;
	add.s32 	%r56, %r141, %r3;
	add.s32 	%r57, %r55, %r232;
	setp.lt.s32 	%p23, %r56, %r85;
	setp.lt.s32 	%p24, %r57, %r86;
	and.pred  	%p25, %p23, %p24;
	@%p25 bra 	$L__BB0_27;
	mov.f32 	%f34, 0f00000000;
	// begin inline asm
	{  cvt.rn.f16.f32 %rs76, %f34;}

	// end inline asm
	bra.uni 	$L__BB0_28;
$L__BB0_27:
	mad.lo.s32 	%r142, %r56, %r86, %r57;
	mul.wide.s32 	%rd18, %r142, 2;
	add.s64 	%rd19, %rd1, %rd18;
	ld.global.nc.u16 	%rs76, [%rd19];
$L__BB0_28:
	and.b32  	%r143, %r235, 4064;
	or.b32  	%r144, %r143, %r55;
	shl.b32 	%r145, %r144, 1;
	add.s32 	%r147, %r125, %r145;
	st.shared.u16 	[%r147], %rs76;
	add.s32 	%r148, %r54, %r8;
	add.s32 	%r233, %r148, %r8;
	add.s32 	%r236, %r236, %r30;
	add.s32 	%r235, %r235, %r30;
	add.s32 	%r234, %r234, %r30;
	setp.lt.u32 	%p26, %r233, 4096;
	@%p26 bra 	$L__BB0_16;
	setp.eq.s16 	%p27, %rs1, 2;
	mov.u32 	%r238, %r1;
	@%p27 bra 	$L__BB0_42;
	setp.lt.s32 	%p28, %r23, %r87;
	shr.u32 	%r150, %r1, 7;
	add.s32 	%r62, %r150, %r232;
	setp.lt.s32 	%p29, %r62, %r86;
	and.pred  	%p30, %p29, %p28;
	@%p30 bra 	$L__BB0_32;
	mov.f32 	%f35, 0f00000000;
	// begin inline asm
	{  cvt.rn.f16.f32 %rs77, %f35;}

	// end inline asm
	bra.uni 	$L__BB0_33;
$L__BB0_32:
	mad.lo.s32 	%r151, %r62, %r87, %r23;
	mul.wide.s32 	%rd20, %r151, 2;
	add.s64 	%rd21, %rd2, %rd20;
	ld.global.nc.u16 	%rs77, [%rd21];
$L__BB0_33:
	setp.eq.s16 	%p31, %rs1, 3;
	st.shared.u16 	[%r24], %rs77;
	mov.u32 	%r238, %r9;
	@%p31 bra 	$L__BB0_42;
	setp.lt.s32 	%p32, %r25, %r87;
	shr.u32 	%r153, %r9, 7;
	add.s32 	%r63, %r153, %r232;
	setp.lt.s32 	%p33, %r63, %r86;
	and.pred  	%p34, %p33, %p32;
	@%p34 bra 	$L__BB0_36;
	mov.f32 	%f36, 0f00000000;
	// begin inline asm
	{  cvt.rn.f16.f32 %rs78, %f36;}

	// end inline asm
	bra.uni 	$L__BB0_37;
$L__BB0_36:
	mad.lo.s32 	%r154, %r63, %r87, %r25;
	mul.wide.s32 	%rd22, %r154, 2;
	add.s64 	%rd23, %rd2, %rd22;
	ld.global.nc.u16 	%rs78, [%rd23];
$L__BB0_37:
	setp.eq.s16 	%p35, %rs1, 0;
	st.shared.u16 	[%r26], %rs78;
	mov.u32 	%r238, %r18;
	@%p35 bra 	$L__BB0_42;
	setp.lt.s32 	%p36, %r27, %r87;
	shr.u32 	%r156, %r18, 7;
	add.s32 	%r64, %r156, %r232;
	setp.lt.s32 	%p37, %r64, %r86;
	and.pred  	%p38, %p37, %p36;
	@%p38 bra 	$L__BB0_40;
	mov.f32 	%f37, 0f00000000;
	// begin inline asm
	{  cvt.rn.f16.f32 %rs79, %f37;}

	// end inline asm
	bra.uni 	$L__BB0_41;
$L__BB0_40:
	mad.lo.s32 	%r157, %r64, %r87, %r27;
	mul.wide.s32 	%rd24, %r157, 2;
	add.s64 	%rd25, %rd2, %rd24;
	ld.global.nc.u16 	%rs79, [%rd25];
$L__BB0_41:
	add.s32 	%r238, %r18, %r8;
	st.shared.u16 	[%r28], %rs79;
$L__BB0_42:
	shr.u32 	%r158, %r238, 7;
	and.b32  	%r68, %r238, 127;
	add.s32 	%r69, %r158, %r232;
	add.s32 	%r70, %r68, %r4;
	setp.ge.s32 	%p39, %r69, %r86;
	setp.ge.s32 	%p40, %r70, %r87;
	or.pred  	%p41, %p39, %p40;
	@%p41 bra 	$L__BB0_44;
	mad.lo.s32 	%r160, %r69, %r87, %r70;
	mul.wide.s32 	%rd26, %r160, 2;
	add.s64 	%rd27, %rd2, %rd26;
	ld.global.nc.u16 	%rs80, [%rd27];
	bra.uni 	$L__BB0_45;
$L__BB0_44:
	mov.f32 	%f38, 0f00000000;
	// begin inline asm
	{  cvt.rn.f16.f32 %rs80, %f38;}

	// end inline asm
$L__BB0_45:
	and.b32  	%r161, %r238, 3968;
	or.b32  	%r162, %r161, %r68;
	shl.b32 	%r163, %r162, 1;
	mov.u32 	%r164, _ZZ16wmma_gemm_kernelILi128ELi128ELi32EEvPK6__halfiiS2_iPS0_ffE6smem_B;
	add.s32 	%r165, %r164, %r163;
	st.shared.u16 	[%r165], %rs80;
	add.s32 	%r71, %r238, %r8;
	shr.u32 	%r166, %r71, 7;
	and.b32  	%r72, %r71, 127;
	add.s32 	%r73, %r166, %r232;
	add.s32 	%r167, %r72, %r4;
	setp.lt.s32 	%p42, %r73, %r86;
	setp.lt.s32 	%p43, %r167, %r87;
	and.pred  	%p44, %p42, %p43;
	@%p44 bra 	$L__BB0_47;
	mov.f32 	%f39, 0f00000000;
	// begin inline asm
	{  cvt.rn.f16.f32 %rs81, %f39;}

	// end inline asm
	bra.uni 	$L__BB0_48;
$L__BB0_47:
	mad.lo.s32 	%r168, %r73, %r87, %r167;
	mul.wide.s32 	%rd28, %r168, 2;
	add.s64 	%rd29, %rd2, %rd28;
	ld.global.nc.u16 	%rs81, [%rd29];
$L__BB0_48:
	and.b32  	%r169, %r71, 3968;
	or.b32  	%r170, %r169, %r72;
	shl.b32 	%r171, %r170, 1;
	add.s32 	%r173, %r164, %r171;
	st.shared.u16 	[%r173], %rs81;
	add.s32 	%r75, %r71, %r8;
	shr.u32 	%r174, %r75, 7;
	and.b32  	%r76, %r75, 127;
	add.s32 	%r77, %r174, %r232;
	add.s32 	%r78, %r76, %r4;
	setp.lt.s32 	%p45, %r77, %r86;
	setp.lt.s32 	%p46, %r78, %r87;
	and.pred  	%p47, %p45, %p46;
	@%p47 bra 	$L__BB0_50;
	mov.f32 	%f40, 0f00000000;
	// begin inline asm
	{  cvt.rn.f16.f32 %rs82, %f40;}

	// end inline asm
	bra.uni 	$L__BB0_51;
$L__BB0_50:
	mad.lo.s32 	%r176, %r77, %r87, %r78;
	mul.wide.s32 	%rd30, %r176, 2;
	add.s64 	%rd31, %rd2, %rd30;
	ld.global.nc.u16 	%rs82, [%rd31];
$L__BB0_51:
	and.b32  	%r177, %r75, 3968;
	or.b32  	%r178, %r177, %r76;
	shl.b32 	%r179, %r178, 1;
	add.s32 	%r181, %r164, %r179;
	st.shared.u16 	[%r181], %rs82;
	add.s32 	%r79, %r75, %r8;
	shr.u32 	%r182, %r79, 7;
	and.b32  	%r80, %r79, 127;
	add.s32 	%r81, %r182, %r232;
	add.s32 	%r82, %r80, %r4;
	setp.lt.s32 	%p48, %r81, %r86;
	setp.lt.s32 	%p49, %r82, %r87;
	and.pred  	%p50, %p48, %p49;
	@%p50 bra 	$L__BB0_53;
	mov.f32 	%f41, 0f00000000;
	// begin inline asm
	{  cvt.rn.f16.f32 %rs83, %f41;}

	// end inline asm
	bra.uni 	$L__BB0_54;
$L__BB0_53:
	mad.lo.s32 	%r184, %r81, %r87, %r82;
	mul.wide.s32 	%rd32, %r184, 2;
	add.s64 	%rd33, %rd2, %rd32;
	ld.global.nc.u16 	%rs83, [%rd33];
$L__BB0_54:
	and.b32  	%r185, %r79, 3968;
	or.b32  	%r186, %r185, %r80;
	shl.b32 	%r187, %r186, 1;
	add.s32 	%r189, %r164, %r187;
	st.shared.u16 	[%r189], %rs83;
	add.s32 	%r238, %r79, %r8;
	setp.lt.u32 	%p51, %r238, 4096;
	@%p51 bra 	$L__BB0_42;
	bar.sync 	0;
	mov.b32 	%r190, 32;
	wmma.load.a.sync.aligned.row.m16n16k16.shared.f16 	{%r191, %r192, %r193, %r194, %r195, %r196, %r197, %r198}, [%r10], %r190;
	mov.b32 	%r199, 128;
	wmma.load.b.sync.aligned.row.m16n16k16.shared.f16 	{%r200, %r201, %r202, %r203, %r204, %r205, %r206, %r207}, [%r29], %r199;
	wmma.mma.sync.aligned.row.row.m16n16k16.f32.f32 {%f42, %f43, %f44, %f45, %f46, %f47, %f48, %f49}, {%r191, %r192, %r193, %r194, %r195, %r196, %r197, %r198}, {%r200, %r201, %r202, %r203, %r204, %r205, %r206, %r207}, {%f73, %f72, %f71, %f70, %f69, %f68, %f67, %f66};
	add.s32 	%r208, %r10, 32;
	wmma.load.a.sync.aligned.row.m16n16k16.shared.f16 	{%r209, %r210, %r211, %r212, %r213, %r214, %r215, %r216}, [%r208], %r190;
	add.s32 	%r217, %r29, 4096;
	wmma.load.b.sync.aligned.row.m16n16k16.shared.f16 	{%r218, %r219, %r220, %r221, %r222, %r223, %r224, %r225}, [%r217], %r199;
	wmma.mma.sync.aligned.row.row.m16n16k16.f32.f32 {%f73, %f72, %f71, %f70, %f69, %f68, %f67, %f66}, {%r209, %r210, %r211, %r212, %r213, %r214, %r215, %r216}, {%r218, %r219, %r220, %r221, %r222, %r223, %r224, %r225}, {%f42, %f43, %f44, %f45, %f46, %f47, %f48, %f49};
	bar.sync 	0;
	add.s32 	%r232, %r232, 32;
	setp.lt.s32 	%p52, %r232, %r86;
	@%p52 bra 	$L__BB0_2;
$L__BB0_56:
	setp.ge.s32 	%p53, %r5, %r85;
	setp.ge.s32 	%p54, %r7, %r87;
	or.pred  	%p55, %p53, %p54;
	@%p55 bra 	$L__BB0_58;
	mul.f32 	%f50, %f25, %f73;
	// begin inline asm
	{  cvt.rn.f16.f32 %rs62, %f50;}

	// end inline asm
	mul.f32 	%f51, %f25, %f72;
	// begin inline asm
	{  cvt.rn.f16.f32 %rs63, %f51;}

	// end inline asm
	mov.b32 	%r227, {%rs62, %rs63};
	mul.f32 	%f52, %f25, %f71;
	// begin inline asm
	{  cvt.rn.f16.f32 %rs64, %f52;}

	// end inline asm
	mul.f32 	%f53, %f25, %f70;
	// begin inline asm
	{  cvt.rn.f16.f32 %rs65, %f53;}

	// end inline asm
	mov.b32 	%r228, {%rs64, %rs65};
	mul.f32 	%f54, %f25, %f69;
	// begin inline asm
	{  cvt.rn.f16.f32 %rs66, %f54;}

	// end inline asm
	mul.f32 	%f55, %f25, %f68;
	// begin inline asm
	{  cvt.rn.f16.f32 %rs67, %f55;}

	// end inline asm
	mov.b32 	%r229, {%rs66, %rs67};
	mul.f32 	%f56, %f25, %f67;
	// begin inline asm
	{  cvt.rn.f16.f32 %rs68, %f56;}

	// end inline asm
	mul.f32 	%f57, %f25, %f66;
	// begin inline asm
	{  cvt.rn.f16.f32 %rs69, %f57;}

	// end inline asm
	mov.b32 	%r230, {%rs68, %rs69};
	mul.lo.s32 	%r231, %r87, %r5;
	cvt.s64.s32 	%rd34, %r231;
	cvt.u64.u32 	%rd35, %r7;
	add.s64 	%rd36, %rd34, %rd35;
	cvta.to.global.u64 	%rd37, %rd3;
	shl.b64 	%rd38, %rd36, 1;
	add.s64 	%rd39, %rd37, %rd38;
	wmma.store.d.sync.aligned.row.m16n16k16.global.f16 	[%rd39], {%r227, %r228, %r229, %r230}, %r87;
$L__BB0_58:
	ret;

}


// ===== COMPILED SASS (sm_100) =====

	.target	sm_100

	.elftype	@"ET_EXEC"


//--------------------- .note.nv.tkinfo           --------------------------
	.section	.note.nv.tkinfo,"",@"SHT_NOTE"
	.sectionflags	@"SHF_NOTE_NV_TKINFO"
	.tkinfo
        /*0018*/ 	.word	0x00000002
        /*0030*/ 	.string	""
        /*0030*/ 	.string	"ptxas"
        /*0030*/ 	.string	"Cuda compilation tools, release 13.0, V13.0.88"
        /*0030*/ 	.string	"Build cuda_13.0.r13.0/compiler.36424714_0"
        /*0030*/ 	.string	"-arch sm_100 -m 64 "



//--------------------- .note.nv.cuinfo           --------------------------
	.section	.note.nv.cuinfo,"",@"SHT_NOTE"
	.sectionflags	@"SHF_NOTE_NV_CUINFO"
        /*0018*/ 	.short	0x0002
        /*001a*/ 	.short	0x0064
        /*001c*/ 	.short	0x0082
	.zero		2


//--------------------- .nv.info                  --------------------------
	.section	.nv.info,"",@"SHT_CUDA_INFO"
	.align	4


	//----- nvinfo : EIATTR_REGCOUNT
	.align		4
        /*0000*/ 	.byte	0x04, 0x2f
        /*0002*/ 	.short	(.L_1 - .L_0)
	.align		4
.L_0:
        /*0004*/ 	.word	index@(_Z16wmma_gemm_kernelILi128ELi128ELi32EEvPK6__halfiiS2_iPS0_ff)
        /*0008*/ 	.word	0x00000028


	//----- nvinfo : EIATTR_FRAME_SIZE
	.align		4
.L_1:
        /*000c*/ 	.byte	0x04, 0x11
        /*000e*/ 	.short	(.L_3 - .L_2)
	.align		4
.L_2:
        /*0010*/ 	.word	index@($__internal_0_$__cuda_sm20_div_u16)
        /*0014*/ 	.word	0x00000000


	//----- nvinfo : EIATTR_FRAME_SIZE
	.align		4
.L_3:
        /*0018*/ 	.byte	0x04, 0x11
        /*001a*/ 	.short	(.L_5 - .L_4)
	.align		4
.L_4:
        /*001c*/ 	.word	index@(_Z16wmma_gemm_kernelILi128ELi128ELi32EEvPK6__halfiiS2_iPS0_ff)
        /*0020*/ 	.word	0x00000000


	//----- nvinfo : EIATTR_MIN_STACK_SIZE
	.align		4
.L_5:
        /*0024*/ 	.byte	0x04, 0x12
        /*0026*/ 	.short	(.L_7 - .L_6)
	.align		4
.L_6:
        /*0028*/ 	.word	index@(_Z16wmma_gemm_kernelILi128ELi128ELi32EEvPK6__halfiiS2_iPS0_ff)
        /*002c*/ 	.word	0x00000000
.L_7:


//--------------------- .nv.compat                --------------------------
	.section	.nv.compat,"",@"SHT_CUDA_COMPAT_INFO"
	.align	4
        /*0000*/ 	.byte	0x02, 0x09, 0x00, 0x00, 0x02, 0x02, 0x01, 0x00, 0x02, 0x05, 0x05, 0x00, 0x03, 0x07, 0x01, 0x01
        /*0010*/ 	.byte	0x02, 0x03, 0x00, 0x00, 0x02, 0x06, 0x01, 0x00, 0x04, 0x0b, 0x08, 0x00, 0x01, 0x00, 0x00, 0x00
        /*0020*/ 	.byte	0x00, 0x00, 0x00, 0x00


//--------------------- .nv.info._Z16wmma_gemm_kernelILi128ELi128ELi32EEvPK6__halfiiS2_iPS0_ff --------------------------
	.section	.nv.info._Z16wmma_gemm_kernelILi128ELi128ELi32EEvPK6__halfiiS2_iPS0_ff,"",@"SHT_CUDA_INFO"
	.sectionflags	@""
	.align	4


	//----- nvinfo : EIATTR_CUDA_API_VERSION
	.align		4
        /*0000*/ 	.byte	0x04, 0x37
        /*0002*/ 	.short	(.L_9 - .L_8)
.L_8:
        /*0004*/ 	.word	0x00000082


	//----- nvinfo : EIATTR_KPARAM_INFO
	.align		4
.L_9:
        /*0008*/ 	.byte	0x04, 0x17
        /*000a*/ 	.short	(.L_11 - .L_10)
.L_10:
        /*000c*/ 	.word	0x00000000
        /*0010*/ 	.short	0x0007
        /*0012*/ 	.short	0x002c
        /*0014*/ 	.byte	0x00, 0xf0, 0x11, 0x00


	//----- nvinfo : EIATTR_KPARAM_INFO
	.align		4
.L_11:
        /*0018*/ 	.byte	0x04, 0x17
        /*001a*/ 	.short	(.L_13 - .L_12)
.L_12:
        /*001c*/ 	.word	0x00000000
        /*0020*/ 	.short	0x0006
        /*0022*/ 	.short	0x0028
        /*0024*/ 	.byte	0x00, 0xf0, 0x11, 0x00


	//----- nvinfo : EIATTR_KPARAM_INFO
	.align		4
.L_13:
        /*0028*/ 	.byte	0x04, 0x17
        /*002a*/ 	.short	(.L_15 - .L_14)
.L_14:
        /*002c*/ 	.word	0x00000000
        /*0030*/ 	.short	0x0005
        /*0032*/ 	.short	0x0020
        /*0034*/ 	.byte	0x00, 0xf5, 0x21, 0x00


	//----- nvinfo : EIATTR_KPARAM_INFO
	.align		4
.L_15:
        /*0038*/ 	.byte	0x04, 0x17
        /*003a*/ 	.short	(.L_17 - .L_16)
.L_16:
        /*003c*/ 	.word	0x00000000
        /*0040*/ 	.short	0x0004
        /*0042*/ 	.short	0x0018
        /*0044*/ 	.byte	0x00, 0xf0, 0x11, 0x00


	//----- nvinfo : EIATTR_KPARAM_INFO
	.align		4
.L_17:
        /*0048*/ 	.byte	0x04, 0x17
        /*004a*/ 	.short	(.L_19 - .L_18)
.L_18:
        /*004c*/ 	.word	0x00000000
        /*0050*/ 	.short	0x0003
        /*0052*/ 	.short	0x0010
        /*0054*/ 	.byte	0x00, 0xf5, 0x21, 0x00


	//----- nvinfo : EIATTR_KPARAM_INFO
	.align		4
.L_19:
        /*0058*/ 	.byte	0x04, 0x17
        /*005a*/ 	.short	(.L_21 - .L_20)
.L_20:
        /*005c*/ 	.word	0x00000000
        /*0060*/ 	.short	0x0002
        /*0062*/ 	.short	0x000c
        /*0064*/ 	.byte	0x00, 0xf0, 0x11, 0x00


	//----- nvinfo : EIATTR_KPARAM_INFO
	.align		4
.L_21:
        /*0068*/ 	.byte	0x04, 0x17
        /*006a*/ 	.short	(.L_23 - .L_22)
.L_22:
        /*006c*/ 	.word	0x00000000
        /*0070*/ 	.short	0x0001
        /*0072*/ 	.short	0x0008
        /*0074*/ 	.byte	0x00, 0xf0, 0x11, 0x00


	//----- nvinfo : EIATTR_KPARAM_INFO
	.align		4
.L_23:
        /*0078*/ 	.byte	0x04, 0x17
        /*007a*/ 	.short	(.L_25 - .L_24)
.L_24:
        /*007c*/ 	.word	0x00000000
        /*0080*/ 	.short	0x0000
        /*0082*/ 	.short	0x0000
        /*0084*/ 	.byte	0x00, 0xf5, 0x21, 0x00


	//----- nvinfo : EIATTR_SPARSE_MMA_MASK
	.align		4
.L_25:
        /*0088*/ 	.byte	0x03, 0x50
        /*008a*/ 	.short	0x0000


	//----- nvinfo : EIATTR_WMMA_USED
	.align		4
        /*008c*/ 	.byte	0x01, 0x2b
	.zero		2


	//----- nvinfo : EIATTR_MAXREG_COUNT
	.align		4
        /*0090*/ 	.byte	0x03, 0x1b
        /*0092*/ 	.short	0x00ff


	//----- nvinfo : EIATTR_NUM_BARRIERS
	.align		4
        /*0094*/ 	.byte	0x02, 0x4c
        /*0096*/ 	.byte	0x01
	.zero		1


	//----- nvinfo : EIATTR_MERCURY_ISA_VERSION
	.align		4
        /*0098*/ 	.byte	0x03, 0x5f
        /*009a*/ 	.short	0x0101


	//----- nvinfo : EIATTR_VRC_CTA_INIT_COUNT
	.align		4
        /*009c*/ 	.byte	0x02, 0x4a
	.zero		1
	.zero		1


	//----- nvinfo : EIATTR_EXIT_INSTR_OFFSETS
	.align		4
        /*00a0*/ 	.byte	0x04, 0x1c
        /*00a2*/ 	.short	(.L_27 - .L_26)


	//   ....[0]....
.L_26:
        /*00a4*/ 	.word	0x00001420


	//   ....[1]....
        /*00a8*/ 	.word	0x00001630


	//----- nvinfo : EIATTR_CRS_STACK_SIZE
	.align		4
.L_27:
        /*00ac*/ 	.byte	0x04, 0x1e
        /*00ae*/ 	.short	(.L_29 - .L_28)
.L_28:
        /*00b0*/ 	.word	0x00000000


	//----- nvinfo : EIATTR_CBANK_PARAM_SIZE
	.align		4
.L_29:
        /*00b4*/ 	.byte	0x03, 0x19
        /*00b6*/ 	.short	0x0030


	//----- nvinfo : EIATTR_PARAM_CBANK
	.align		4
        /*00b8*/ 	.byte	0x04, 0x0a
        /*00ba*/ 	.short	(.L_31 - .L_30)
	.align		4
.L_30:
        /*00bc*/ 	.word	index@(.nv.constant0._Z16wmma_gemm_kernelILi128ELi128ELi32EEvPK6__halfiiS2_iPS0_ff)
        /*00c0*/ 	.short	0x0380
        /*00c2*/ 	.short	0x0030


	//----- nvinfo : EIATTR_SW_WAR
	.align		4
.L_31:
        /*00c4*/ 	.byte	0x04, 0x36
        /*00c6*/ 	.short	(.L_33 - .L_32)
.L_32:
        /*00c8*/ 	.word	0x00000008
.L_33:


//--------------------- .nv.callgraph             --------------------------
	.section	.nv.callgraph,"",@"SHT_CUDA_CALLGRAPH"
	.align	4
	.sectionentsize	8
	.align		4
        /*0000*/ 	.word	0x00000000
	.align		4
        /*0004*/ 	.word	0xffffffff
	.align		4
        /*0008*/ 	.word	0x00000000
	.align		4
        /*000c*/ 	.word	0xfffffffe
	.align		4
        /*0010*/ 	.word	0x00000000
	.align		4
        /*0014*/ 	.word	0xfffffffd
	.align		4
        /*0018*/ 	.word	0x00000000
	.align		4
        /*001c*/ 	.word	0xfffffffc


//--------------------- .text._Z16wmma_gemm_kernelILi128ELi128ELi32EEvPK6__halfiiS2_iPS0_ff --------------------------
	.section	.text._Z16wmma_gemm_kernelILi128ELi128ELi32EEvPK6__halfiiS2_iPS0_ff,"ax",@progbits
	.align	128
        .global         _Z16wmma_gemm_kernelILi128ELi128ELi32EEvPK6__halfiiS2_iPS0_ff
        .type           _Z16wmma_gemm_kernelILi128ELi128ELi32EEvPK6__halfiiS2_iPS0_ff,@function
        .size           _Z16wmma_gemm_kernelILi128ELi128ELi32EEvPK6__halfiiS2_iPS0_ff,(.L_x_21 - _Z16wmma_gemm_kernelILi128ELi128ELi32EEvPK6__halfiiS2_iPS0_ff)
        .other          _Z16wmma_gemm_kernelILi128ELi128ELi32EEvPK6__halfiiS2_iPS0_ff,@"STO_CUDA_ENTRY STV_DEFAULT"
_Z16wmma_gemm_kernelILi128ELi128ELi32EEvPK6__halfiiS2_iPS0_ff:
.text._Z16wmma_gemm_kernelILi128ELi128ELi32EEvPK6__halfiiS2_iPS0_ff:
[----:B------:R-:W-:Y:S01]  /*0000*/  LDC R1, c[0x0][0x37c] ;  /* 0x0000df00ff017b82 */ /* 0x000fe20000000800 */
[----:B------:R-:W0:Y:S07]  /*0010*/  S2R R3, SR_TID.X ;  /* 0x0000000000037919 */ /* 0x000e2e0000002100 */
[----:B------:R-:W1:Y:S01]  /*0020*/  S2UR UR5, SR_CTAID.X ;  /* 0x00000000000579c3 */ /* 0x000e620000002500 */
[----:B------:R-:W2:Y:S01]  /*0030*/  LDCU UR4, c[0x0][0x38c] ;  /* 0x00007180ff0477ac */ /* 0x000ea20008000800 */
[----:B------:R-:W-:-:S02]  /*0040*/  CS2R R10, SRZ ;  /* 0x00000000000a7805 */ /* 0x000fc4000001ff00 */
[----:B------:R-:W-:Y:S02]  /*0050*/  CS2R R8, SRZ ;  /* 0x0000000000087805 */ /* 0x000fe4000001ff00 */
[----:B------:R-:W-:Y:S02]  /*0060*/  CS2R R6, SRZ ;  /* 0x0000000000067805 */ /* 0x000fe4000001ff00 */
[----:B------:R-:W-:Y:S01]  /*0070*/  CS2R R4, SRZ ;  /* 0x0000000000047805 */ /* 0x000fe2000001ff00 */
[----:B------:R-:W3:Y:S01]  /*0080*/  LDCU.64 UR12, c[0x0][0x358] ;  /* 0x00006b00ff0c77ac */ /* 0x000ee20008000a00 */
[----:B------:R-:W4:Y:S01]  /*0090*/  S2UR UR6, SR_CTAID.Y ;  /* 0x00000000000679c3 */ /* 0x000f220000002600 */
[----:B--2---:R-:W-:Y:S02]  /*00a0*/  UISETP.GE.AND UP0, UPT, UR4, 0x1, UPT ;  /* 0x000000010400788c */ /* 0x004fe4000bf06270 */
[----:B-1----:R-:W-:Y:S01]  /*00b0*/  USHF.L.U32 UR5, UR5, 0x7, URZ ;  /* 0x0000000705057899 */ /* 0x002fe200080006ff */
[--C-:B0-----:R-:W-:Y:S01]  /*00c0*/  SHF.R.U32.HI R27, RZ, 0x8, R3.reuse ;  /* 0x00000008ff1b7819 */ /* 0x101fe20000011603 */
[----:B----4-:R-:W-:Y:S01]  /*00d0*/  USHF.L.U32 UR6, UR6, 0x7, URZ ;  /* 0x0000000706067899 */ /* 0x010fe200080006ff */
[----:B------:R-:W-:-:S03]  /*00e0*/  SHF.R.U32.HI R20, RZ, 0x1, R3 ;  /* 0x00000001ff147819 */ /* 0x000fc60000011603 */
[----:B------:R-:W-:Y:S01]  /*00f0*/  IMAD.SHL.U32 R29, R27, 0x10, RZ ;  /* 0x000000101b1d7824 */ /* 0x000fe200078e00ff */
[----:B------:R-:W-:-:S04]  /*0100*/  LOP3.LUT R20, R20, 0x70, RZ, 0xc0, !PT ;  /* 0x0000007014147812 */ /* 0x000fc800078ec0ff */
[----:B------:R-:W-:Y:S02]  /*0110*/  LOP3.LUT R29, R29, UR5, RZ, 0xfc, !PT ;  /* 0x000000051d1d7c12 */ /* 0x000fe4000f8efcff */
[----:B------:R-:W-:Y:S01]  /*0120*/  LOP3.LUT R28, R20, UR6, RZ, 0xfc, !PT ;  /* 0x00000006141c7c12 */ /* 0x000fe2000f8efcff */
[----:B---3--:R-:W-:Y:S06]  /*0130*/  BRA.U !UP0, `(.L_x_0) ;  /* 0x0000001108a87547 */ /* 0x008fec000b800000 */
[----:B------:R-:W0:Y:S01]  /*0140*/  LDC R2, c[0x0][0x360] ;  /* 0x0000d800ff027b82 */ /* 0x000e220000000800 */
[----:B------:R-:W-:Y:S01]  /*0150*/  MOV R16, 0x1b0 ;  /* 0x000001b000107802 */ /* 0x000fe20000000f00 */
[----:B0-----:R-:W-:Y:S01]  /*0160*/  IMAD.IADD R11, R3, 0x1, R2 ;  /* 0x00000001030b7824 */ /* 0x001fe200078e0202 */
[----:B------:R-:W-:-:S04]  /*0170*/  LOP3.LUT R12, R2, 0xffff, RZ, 0xc0, !PT ;  /* 0x0000ffff020c7812 */ /* 0x000fc800078ec0ff */
[----:B------:R-:W-:-:S04]  /*0180*/  LOP3.LUT R0, R11, 0xfff, RZ, 0x3c, !PT ;  /* 0x00000fff0b007812 */ /* 0x000fc800078e3cff */
[----:B------:R-:W-:-:S07]  /*0190*/  LOP3.LUT R0, R0, 0xffff, RZ, 0xc0, !PT ;  /* 0x0000ffff00007812 */ /* 0x000fce00078ec0ff */
[----:B------:R-:W-:Y:S05]  /*01a0*/  CALL.REL.NOINC `($__internal_0_$__cuda_sm20_div_u16) ;  /* 0x0000001400247944 */ /* 0x000fea0003c00000 */
[----:B------:R-:W0:Y:S01]  /*01b0*/  S2UR UR9, SR_CgaCtaId ;  /* 0x00000000000979c3 */ /* 0x000e220000008800 */
[----:B------:R-:W-:Y:S01]  /*01c0*/  UMOV UR4, 0x400 ;  /* 0x0000040000047882 */ /* 0x000fe20000000000 */
[C---:B------:R-:W-:Y:S01]  /*01d0*/  IMAD.IADD R12, R11.reuse, 0x1, R2 ;  /* 0x000000010b0c7824 */ /* 0x040fe200078e0202 */
[----:B------:R-:W-:Y:S01]  /*01e0*/  UIADD3 UR8, UPT, UPT, UR4, 0x2000, URZ ;  /* 0x0000200004087890 */ /* 0x000fe2000fffe0ff */
[C---:B------:R-:W-:Y:S01]  /*01f0*/  IMAD.SHL.U32 R26, R11.reuse, 0x2, RZ ;  /* 0x000000020b1a7824 */ /* 0x040fe200078e00ff */
[----:B------:R-:W-:Y:S01]  /*0200*/  LOP3.LUT R22, R11, 0x7f, RZ, 0xc0, !PT ;  /* 0x0000007f0b167812 */ /* 0x000fe200078ec0ff */
[----:B------:R-:W-:Y:S01]  /*0210*/  IMAD.SHL.U32 R12, R12, 0x2, RZ ;  /* 0x000000020c0c7824 */ /* 0x000fe200078e00ff */
[----:B------:R-:W-:Y:S01]  /*0220*/  LOP3.LUT R24, R3, 0x7f, RZ, 0xc0, !PT ;  /* 0x0000007f03187812 */ /* 0x000fe200078ec0ff */
[----:B------:R-:W-:Y:S01]  /*0230*/  IMAD.MOV.U32 R11, RZ, RZ, RZ ;  /* 0x000000ffff0b7224 */ /* 0x000fe200078e00ff */
[----:B------:R-:W-:Y:S01]  /*0240*/  LOP3.LUT R0, R14, 0x3, RZ, 0xc0, !PT ;  /* 0x000000030e007812 */ /* 0x000fe200078ec0ff */
[----:B------:R-:W-:Y:S01]  /*0250*/  VIADD R22, R22, UR6 ;  /* 0x0000000616167c36 */ /* 0x000fe20008000000 */
[----:B------:R-:W-:Y:S01]  /*0260*/  LOP3.LUT R26, R26, 0x1ffe, RZ, 0xc0, !PT ;  /* 0x00001ffe1a1a7812 */ /* 0x000fe200078ec0ff */
[----:B------:R-:W-:Y:S01]  /*0270*/  VIADD R24, R24, UR6 ;  /* 0x0000000618187c36 */ /* 0x000fe20008000000 */
[----:B------:R-:W-:Y:S01]  /*0280*/  LOP3.LUT R25, R12, 0x1ffe, RZ, 0xc0, !PT ;  /* 0x00001ffe0c197812 */ /* 0x000fe200078ec0ff */
[----:B0-----:R-:W-:-:S02]  /*0290*/  ULEA UR7, UR9, UR4, 0x18 ;  /* 0x0000000409077291 */ /* 0x001fc4000f8ec0ff */
[----:B------:R-:W-:Y:S01]  /*02a0*/  ULEA UR8, UR9, UR8, 0x18 ;  /* 0x0000000809087291 */ /* 0x000fe2000f8ec0ff */
[----:B------:R-:W-:-:S03]  /*02b0*/  UMOV UR4, URZ ;  /* 0x000000ff00047c82 */ /* 0x000fc60008000000 */
[----:B------:R-:W-:Y:S02]  /*02c0*/  LEA R27, R27, UR7, 0xa ;  /* 0x000000071b1b7c11 */ /* 0x000fe4000f8e50ff */
[----:B------:R-:W-:Y:S02]  /*02d0*/  LEA R20, R20, UR8, 0x1 ;  /* 0x0000000814147c11 */ /* 0x000fe4000f8e08ff */
[----:B------:R-:W-:-:S07]  /*02e0*/  LEA R23, R3, UR8, 0x1 ;  /* 0x0000000803177c11 */ /* 0x000fce000f8e08ff */
.L_x_19:
[----:B------:R-:W-:Y:S01]  /*02f0*/  ISETP.NE.AND P0, PT, R0, 0x2, PT ;  /* 0x000000020000780c */ /* 0x000fe20003f05270 */
[----:B------:R-:W-:Y:S01]  /*0300*/  BSSY.RECONVERGENT B0, `(.L_x_1) ;  /* 0x0000038000007945 */ /* 0x000fe20003800200 */
[----:B------:R-:W-:-:S11]  /*0310*/  IMAD.MOV.U32 R31, RZ, RZ, R3 ;  /* 0x000000ffff1f7224 */ /* 0x000fd600078e0003 */
[----:B------:R-:W-:Y:S05]  /*0320*/  @!P0 BRA `(.L_x_2) ;  /* 0x0000000000d48947 */ /* 0x000fea0003800000 */
[----:B------:R-:W0:Y:S01]  /*0330*/  LDC.64 R12, c[0x0][0x388] ;  /* 0x0000e200ff0c7b82 */ /* 0x000e220000000a00 */
[C---:B------:R-:W-:Y:S02]  /*0340*/  LOP3.LUT R16, R3.reuse, 0x1f, RZ, 0xc0, !PT ;  /* 0x0000001f03107812 */ /* 0x040fe400078ec0ff */
[----:B------:R-:W-:-:S03]  /*0350*/  LEA.HI R17, R3, UR5, RZ, 0x1b ;  /* 0x0000000503117c11 */ /* 0x000fc6000f8fd8ff */
[----:B------:R-:W-:-:S05]  /*0360*/  VIADD R16, R16, UR4 ;  /* 0x0000000410107c36 */ /* 0x000fca0008000000 */
[----:B0-----:R-:W-:-:S04]  /*0370*/  ISETP.GE.AND P0, PT, R16, R13, PT ;  /* 0x0000000d1000720c */ /* 0x001fc80003f06270 */
[----:B------:R-:W-:-:S13]  /*0380*/  ISETP.LT.AND P0, PT, R17, R12, !P0 ;  /* 0x0000000c1100720c */ /* 0x000fda0004701270 */
[----:B------:R-:W0:Y:S01]  /*0390*/  @P0 LDC.64 R14, c[0x0][0x380] ;  /* 0x0000e000ff0e0b82 */ /* 0x000e220000000a00 */
[--C-:B------:R-:W-:Y:S01]  /*03a0*/  @P0 IMAD R17, R17, R13, R16.reuse ;  /* 0x0000000d11110224 */ /* 0x100fe200078e0210 */
[----:B------:R-:W-:-:S03]  /*03b0*/  @!P0 PRMT R16, RZ, 0x7610, R16 ;  /* 0x00007610ff108816 */ /* 0x000fc60000000010 */
[----:B0-----:R-:W-:-:S05]  /*03c0*/  @P0 IMAD.WIDE R14, R17, 0x2, R14 ;  /* 0x00000002110e0825 */ /* 0x001fca00078e020e */
[----:B------:R-:W2:Y:S01]  /*03d0*/  @P0 LDG.E.U16.CONSTANT R16, desc[UR12][R14.64] ;  /* 0x0000000c0e100981 */ /* 0x000ea2000c1e9500 */
[----:B------:R-:W0:Y:S01]  /*03e0*/  S2UR UR10, SR_CgaCtaId ;  /* 0x00000000000a79c3 */ /* 0x000e220000008800 */
[----:B------:R-:W-:Y:S01]  /*03f0*/  UMOV UR9, 0x400 ;  /* 0x0000040000097882 */ /* 0x000fe20000000000 */
[C---:B------:R-:W-:Y:S01]  /*0400*/  LOP3.LUT R18, R3.reuse, 0x3e0, RZ, 0xc0, !PT ;  /* 0x000003e003127812 */ /* 0x040fe200078ec0ff */
[----:B------:R-:W-:Y:S01]  /*0410*/  IMAD.IADD R31, R3, 0x1, R2 ;  /* 0x00000001031f7824 */ /* 0x000fe200078e0202 */
[----:B------:R-:W-:Y:S02]  /*0420*/  ISETP.NE.AND P0, PT, R0, 0x3, PT ;  /* 0x000000030000780c */ /* 0x000fe40003f05270 */
[----:B------:R-:W-:Y:S01]  /*0430*/  LOP3.LUT R18, R18, 0x1f, R3, 0xf8, !PT ;  /* 0x0000001f12127812 */ /* 0x000fe200078ef803 */
[----:B0-----:R-:W-:-:S06]  /*0440*/  ULEA UR9, UR10, UR9, 0x18 ;  /* 0x000000090a097291 */ /* 0x001fcc000f8ec0ff */
[----:B------:R-:W-:-:S05]  /*0450*/  LEA R17, R18, UR9, 0x1 ;  /* 0x0000000912117c11 */ /* 0x000fca000f8e08ff */
[----:B--2---:R0:W-:Y:S01]  /*0460*/  STS.U16 [R17], R16 ;  /* 0x0000001011007388 */ /* 0x0041e20000000400 */
[----:B------:R-:W-:Y:S05]  /*0470*/  @!P0 BRA `(.L_x_2) ;  /* 0x0000000000808947 */ /* 0x000fea0003800000 */
[C---:B0-----:R-:W-:Y:S01]  /*0480*/  LOP3.LUT R16, R31.reuse, 0x1f, RZ, 0xc0, !PT ;  /* 0x0000001f1f107812 */ /* 0x041fe200078ec0ff */
[----:B------:R-:W-:Y:S01]  /*0490*/  BSSY.RECONVERGENT B1, `(.L_x_3) ;  /* 0x000000b000017945 */ /* 0x000fe20003800200 */
[----:B------:R-:W-:-:S03]  /*04a0*/  LEA.HI R17, R31, UR5, RZ, 0x1b ;  /* 0x000000051f117c11 */ /* 0x000fc6000f8fd8ff */
[----:B------:R-:W-:-:S05]  /*04b0*/  VIADD R16, R16, UR4 ;  /* 0x0000000410107c36 */ /* 0x000fca0008000000 */
[----:B------:R-:W-:-:S04]  /*04c0*/  ISETP.GE.AND P0, PT, R16, R13, PT ;  /* 0x0000000d1000720c */ /* 0x000fc80003f06270 */
[----:B------:R-:W-:-:S13]  /*04d0*/  ISETP.LT.AND P0, PT, R17, R12, !P0 ;  /* 0x0000000c1100720c */ /* 0x000fda0004701270 */
[----:B------:R-:W-:Y:S01]  /*04e0*/  @!P0 PRMT R15, RZ, 0x7610, R15 ;  /* 0x00007610ff0f8816 */ /* 0x000fe2000000000f */
[----:B------:R-:W-:Y:S06]  /*04f0*/  @!P0 BRA `(.L_x_4) ;  /* 0x0000000000108947 */ /* 0x000fec0003800000 */
[----:B------:R-:W0:Y:S01]  /*0500*/  LDC.64 R14, c[0x0][0x380] ;  /* 0x0000e000ff0e7b82 */ /* 0x000e220000000a00 */
[----:B------:R-:W-:-:S04]  /*0510*/  IMAD R17, R17, R13, R16 ;  /* 0x0000000d11117224 */ /* 0x000fc800078e0210 */
[----:B0-----:R-:W-:-:S06]  /*0520*/  IMAD.WIDE R14, R17, 0x2, R14 ;  /* 0x00000002110e7825 */ /* 0x001fcc00078e020e */
[----:B------:R0:W5:Y:S02]  /*0530*/  LDG.E.U16.CONSTANT R15, desc[UR12][R14.64] ;  /* 0x0000000c0e0f7981 */ /* 0x000164000c1e9500 */
.L_x_4:
[----:B------:R-:W-:Y:S05]  /*0540*/  BSYNC.RECONVERGENT B1 ;  /* 0x0000000000017941 */ /* 0x000fea0003800200 */
.L_x_3:
[----:B-----5:R1:W-:Y:S01]  /*0550*/  STS.U16 [R26+UR7], R15 ;  /* 0x0000000f1a007988 */ /* 0x0203e20008000407 */
[----:B------:R-:W-:Y:S01]  /*0560*/  ISETP.NE.AND P0, PT, R0, RZ, PT ;  /* 0x000000ff0000720c */ /* 0x000fe20003f05270 */
[----:B------:R-:W-:-:S12]  /*0570*/  IMAD.IADD R31, R31, 0x1, R2 ;  /* 0x000000011f1f7824 */ /* 0x000fd800078e0202 */
[----:B-1----:R-:W-:Y:S05]  /*0580*/  @!P0 BRA `(.L_x_2) ;  /* 0x00000000003c8947 */ /* 0x002fea0003800000 */
[C---:B------:R-:W-:Y:S01]  /*0590*/  LOP3.LUT R16, R31.reuse, 0x1f, RZ, 0xc0, !PT ;  /* 0x0000001f1f107812 */ /* 0x040fe200078ec0ff */
[----:B------:R-:W-:Y:S01]  /*05a0*/  BSSY.RECONVERGENT B1, `(.L_x_5) ;  /* 0x000000b000017945 */ /* 0x000fe20003800200 */
[----:B------:R-:W-:-:S03]  /*05b0*/  LEA.HI R17, R31, UR5, RZ, 0x1b ;  /* 0x000000051f117c11 */ /* 0x000fc6000f8fd8ff */
[----:B------:R-:W-:-:S05]  /*05c0*/  VIADD R16, R16, UR4 ;  /* 0x0000000410107c36 */ /* 0x000fca0008000000 */
[----:B------:R-:W-:-:S04]  /*05d0*/  ISETP.GE.AND P0, PT, R16, R13, PT ;  /* 0x0000000d1000720c */ /* 0x000fc80003f06270 */
[----:B------:R-:W-:-:S13]  /*05e0*/  ISETP.LT.AND P0, PT, R17, R12, !P0 ;  /* 0x0000000c1100720c */ /* 0x000fda0004701270 */
[----:B0-----:R-:W-:Y:S01]  /*05f0*/  @!P0 PRMT R14, RZ, 0x7610, R14 ;  /* 0x00007610ff0e8816 */ /* 0x001fe2000000000e */
[----:B------:R-:W-:Y:S06]  /*0600*/  @!P0 BRA `(.L_x_6) ;  /* 0x0000000000108947 */ /* 0x000fec0003800000 */
[----:B------:R-:W0:Y:S01]  /*0610*/  LDC.64 R14, c[0x0][0x380] ;  /* 0x0000e000ff0e7b82 */ /* 0x000e220000000a00 */
[----:B------:R-:W-:-:S04]  /*0620*/  IMAD R13, R17, R13, R16 ;  /* 0x0000000d110d7224 */ /* 0x000fc800078e0210 */
[----:B0-----:R-:W-:-:S06]  /*0630*/  IMAD.WIDE R14, R13, 0x2, R14 ;  /* 0x000000020d0e7825 */ /* 0x001fcc00078e020e */
[----:B------:R0:W5:Y:S02]  /*0640*/  LDG.E.U16.CONSTANT R14, desc[UR12][R14.64] ;  /* 0x0000000c0e0e7981 */ /* 0x000164000c1e9500 */
.L_x_6:
[----:B------:R-:W-:Y:S05]  /*0650*/  BSYNC.RECONVERGENT B1 ;  /* 0x0000000000017941 */ /* 0x000fea0003800200 */
.L_x_5:
[----:B-----5:R1:W-:Y:S01]  /*0660*/  STS.U16 [R25+UR7], R14 ;  /* 0x0000000e19007988 */ /* 0x0203e20008000407 */
[----:B------:R-:W-:-:S07]  /*0670*/  IMAD.IADD R31, R31, 0x1, R2 ;  /* 0x000000011f1f7824 */ /* 0x000fce00078e0202 */
.L_x_2:
[----:B------:R-:W-:Y:S05]  /*0680*/  BSYNC.RECONVERGENT B0 ;  /* 0x0000000000007941 */ /* 0x000fea0003800200 */
.L_x_1:
[----:B------:R-:W-:Y:S01]  /*0690*/  BSSY.RECONVERGENT B0, `(.L_x_7) ;  /* 0x0000043000007945 */ /* 0x000fe20003800200 */
[C-C-:B0-----:R-:W-:Y:S02]  /*06a0*/  IMAD R17, R2.reuse, 0x2, R31.reuse ;  /* 0x0000000202117824 */ /* 0x141fe400078e021f */
[----:B------:R-:W-:Y:S02]  /*06b0*/  IMAD R21, R2, 0x3, R31 ;  /* 0x0000000302157824 */ /* 0x000fe400078e021f */
[----:B------:R-:W-:-:S07]  /*06c0*/  IMAD.IADD R19, R31, 0x1, R2 ;  /* 0x000000011f137824 */ /* 0x000fce00078e0202 */
.L_x_8:
[----:B0-----:R-:W0:Y:S01]  /*06d0*/  LDC.64 R12, c[0x0][0x388] ;  /* 0x0000e200ff0c7b82 */ /* 0x001e220000000a00 */
[C---:B------:R-:W-:Y:S02]  /*06e0*/  LOP3.LUT R34, R31.reuse, 0x1f, RZ, 0xc0, !PT ;  /* 0x0000001f1f227812 */ /* 0x040fe400078ec0ff */
[----:B------:R-:W-:-:S03]  /*06f0*/  LEA.HI R33, R31, UR5, RZ, 0x1b ;  /* 0x000000051f217c11 */ /* 0x000fc6000f8fd8ff */
[----:B------:R-:W-:-:S05]  /*0700*/  VIADD R16, R34, UR4 ;  /* 0x0000000422107c36 */ /* 0x000fca0008000000 */
[----:B0-----:R-:W-:-:S04]  /*0710*/  ISETP.GE.AND P0, PT, R16, R13, PT ;  /* 0x0000000d1000720c */ /* 0x001fc80003f06270 */
[----:B------:R-:W-:-:S13]  /*0720*/  ISETP.GE.OR P0, PT, R33, R12, P0 ;  /* 0x0000000c2100720c */ /* 0x000fda0000706670 */
[----:B-1----:R-:W0:Y:S01]  /*0730*/  @!P0 LDC.64 R14, c[0x0][0x380] ;  /* 0x0000e000ff0e8b82 */ /* 0x002e220000000a00 */
[----:B------:R-:W-:-:S04]  /*0740*/  @!P0 IMAD R33, R33, R13, R16 ;  /* 0x0000000d21218224 */ /* 0x000fc800078e0210 */
[----:B0-----:R-:W-:-:S05]  /*0750*/  @!P0 IMAD.WIDE R14, R33, 0x2, R14 ;  /* 0x00000002210e8825 */ /* 0x001fca00078e020e */
[----:B------:R0:W2:Y:S01]  /*0760*/  @!P0 LDG.E.U16.CONSTANT R33, desc[UR12][R14.64] ;  /* 0x0000000c0e218981 */ /* 0x0000a2000c1e9500 */
[C---:B------:R-:W-:Y:S02]  /*0770*/  LOP3.LUT R16, R19.reuse, 0x1f, RZ, 0xc0, !PT ;  /* 0x0000001f13107812 */ /* 0x040fe400078ec0ff */
[----:B------:R-:W-:-:S03]  /*0780*/  LEA.HI R35, R19, UR5, RZ, 0x1b ;  /* 0x0000000513237c11 */ /* 0x000fc6000f8fd8ff */
[----:B------:R-:W-:-:S05]  /*0790*/  VIADD R18, R16, UR4 ;  /* 0x0000000410127c36 */ /* 0x000fca0008000000 */
[----:B------:R-:W-:-:S04]  /*07a0*/  ISETP.GE.AND P1, PT, R18, R13, PT ;  /* 0x0000000d1200720c */ /* 0x000fc80003f26270 */
[----:B------:R-:W-:-:S13]  /*07b0*/  ISETP.LT.AND P1, PT, R35, R12, !P1 ;  /* 0x0000000c2300720c */ /* 0x000fda0004f21270 */
[----:B------:R-:W1:Y:S01]  /*07c0*/  @P1 LDC.64 R36, c[0x0][0x380] ;  /* 0x0000e000ff241b82 */ /* 0x000e620000000a00 */
[----:B------:R-:W-:Y:S01]  /*07d0*/  @P1 IMAD R35, R35, R13, R18 ;  /* 0x0000000d23231224 */ /* 0x000fe200078e0212 */
[----:B------:R-:W-:Y:S02]  /*07e0*/  LOP3.LUT R18, R17, 0x1f, RZ, 0xc0, !PT ;  /* 0x0000001f11127812 */ /* 0x000fe400078ec0ff */
[----:B------:R-:W-:-:S03]  /*07f0*/  @!P1 PRMT R30, RZ, 0x7610, R30 ;  /* 0x00007610ff1e9816 */ /* 0x000fc6000000001e */
[----:B0-----:R-:W-:Y:S01]  /*0800*/  VIADD R14, R18, UR4 ;  /* 0x00000004120e7c36 */ /* 0x001fe20008000000 */
[----:B------:R-:W0:Y:S01]  /*0810*/  S2UR UR10, SR_CgaCtaId ;  /* 0x00000000000a79c3 */ /* 0x000e220000008800 */
[----:B-1----:R-:W-:Y:S01]  /*0820*/  @P1 IMAD.WIDE R36, R35, 0x2, R36 ;  /* 0x0000000223241825 */ /* 0x002fe200078e0224 */
[----:B------:R-:W-:-:S04]  /*0830*/  LEA.HI R35, R17, UR5, RZ, 0x1b ;  /* 0x0000000511237c11 */ /* 0x000fc8000f8fd8ff */
[----:B------:R1:W3:Y:S01]  /*0840*/  @P1 LDG.E.U16.CONSTANT R30, desc[UR12][R36.64] ;  /* 0x0000000c241e1981 */ /* 0x0002e2000c1e9500 */
[----:B------:R-:W-:-:S04]  /*0850*/  ISETP.GE.AND P1, PT, R14, R13, PT ;  /* 0x0000000d0e00720c */ /* 0x000fc80003f26270 */
[----:B------:R-:W-:Y:S01]  /*0860*/  ISETP.LT.AND P1, PT, R35, R12, !P1 ;  /* 0x0000000c2300720c */ /* 0x000fe20004f21270 */
[----:B------:R-:W-:Y:S02]  /*0870*/  UMOV UR9, 0x400 ;  /* 0x0000040000097882 */ /* 0x000fe40000000000 */
[----:B0-----:R-:W-:-:S10]  /*0880*/  ULEA UR9, UR10, UR9, 0x18 ;  /* 0x000000090a097291 */ /* 0x001fd4000f8ec0ff */
[----:B------:R-:W-:Y:S01]  /*0890*/  @P1 IMAD R35, R35, R13, R14 ;  /* 0x0000000d23231224 */ /* 0x000fe200078e020e */
[----:B------:R-:W-:Y:S01]  /*08a0*/  LOP3.LUT R34, R34, 0xfe0, R31, 0xf8, !PT ;  /* 0x00000fe022227812 */ /* 0x000fe200078ef81f */
[----:B------:R-:W0:Y:S01]  /*08b0*/  @P1 LDC.64 R14, c[0x0][0x380] ;  /* 0x0000e000ff0e1b82 */ /* 0x000e220000000a00 */
[----:B------:R-:W-:Y:S02]  /*08c0*/  @!P1 PRMT R32, RZ, 0x7610, R32 ;  /* 0x00007610ff209816 */ /* 0x000fe40000000020 */
[----:B-1----:R-:W-:Y:S02]  /*08d0*/  LEA R36, R34, UR9, 0x1 ;  /* 0x0000000922247c11 */ /* 0x002fe4000f8e08ff */
[----:B------:R-:W-:-:S05]  /*08e0*/  LOP3.LUT R34, R21, 0x1f, RZ, 0xc0, !PT ;  /* 0x0000001f15227812 */ /* 0x000fca00078ec0ff */
[----:B------:R-:W-:Y:S02]  /*08f0*/  VIADD R37, R34, UR4 ;  /* 0x0000000422257c36 */ /* 0x000fe40008000000 */
[----:B0-----:R-:W-:Y:S01]  /*0900*/  @P1 IMAD.WIDE R14, R35, 0x2, R14 ;  /* 0x00000002230e1825 */ /* 0x001fe200078e020e */
[----:B------:R-:W-:-:S04]  /*0910*/  LEA.HI R35, R21, UR5, RZ, 0x1b ;  /* 0x0000000515237c11 */ /* 0x000fc8000f8fd8ff */
[----:B------:R0:W4:Y:S01]  /*0920*/  @P1 LDG.E.U16.CONSTANT R32, desc[UR12][R14.64] ;  /* 0x0000000c0e201981 */ /* 0x000122000c1e9500 */
[----:B------:R-:W-:Y:S02]  /*0930*/  @P0 PRMT R33, RZ, 0x7610, R33 ;  /* 0x00007610ff210816 */ /* 0x000fe40000000021 */
[----:B------:R-:W-:Y:S02]  /*0940*/  ISETP.GE.AND P0, PT, R37, R13, PT ;  /* 0x0000000d2500720c */ /* 0x000fe40003f06270 */
[----:B------:R-:W-:Y:S01]  /*0950*/  LOP3.LUT R16, R16, 0xfe0, R19, 0xf8, !PT ;  /* 0x00000fe010107812 */ /* 0x000fe200078ef813 */
[----:B--2---:R1:W-:Y:S01]  /*0960*/  STS.U16 [R36], R33 ;  /* 0x0000002124007388 */ /* 0x0043e20000000400 */
[----:B------:R-:W-:-:S13]  /*0970*/  ISETP.LT.AND P0, PT, R35, R12, !P0 ;  /* 0x0000000c2300720c */ /* 0x000fda0004701270 */
[----:B0-----:R-:W0:Y:S01]  /*0980*/  @P0 LDC.64 R14, c[0x0][0x380] ;  /* 0x0000e000ff0e0b82 */ /* 0x001e220000000a00 */
[----:B------:R-:W-:Y:S01]  /*0990*/  @P0 IMAD R35, R35, R13, R37 ;  /* 0x0000000d23230224 */ /* 0x000fe200078e0225 */
[----:B------:R-:W-:-:S03]  /*09a0*/  @!P0 PRMT R12, RZ, 0x7610, R12 ;  /* 0x00007610ff0c8816 */ /* 0x000fc6000000000c */
[----:B0-----:R-:W-:-:S05]  /*09b0*/  @P0 IMAD.WIDE R14, R35, 0x2, R14 ;  /* 0x00000002230e0825 */ /* 0x001fca00078e020e */
[----:B------:R-:W2:Y:S01]  /*09c0*/  @P0 LDG.E.U16.CONSTANT R12, desc[UR12][R14.64] ;  /* 0x0000000c0e0c0981 */ /* 0x000ea2000c1e9500 */
[--C-:B------:R-:W-:Y:S01]  /*09d0*/  LOP3.LUT R18, R18, 0xfe0, R17.reuse, 0xf8, !PT ;  /* 0x00000fe012127812 */ /* 0x100fe200078ef811 */
[----:B------:R-:W-:Y:S01]  /*09e0*/  IMAD R17, R2, 0x4, R17 ;  /* 0x0000000402117824 */ /* 0x000fe200078e0211 */
[----:B------:R-:W-:Y:S01]  /*09f0*/  LOP3.LUT R34, R34, 0xfe0, R21, 0xf8, !PT ;  /* 0x00000fe022227812 */ /* 0x000fe200078ef815 */
[----:B------:R-:W-:Y:S01]  /*0a00*/  IMAD R19, R2, 0x4, R19 ;  /* 0x0000000402137824 */ /* 0x000fe200078e0213 */
[----:B-1----:R-:W-:Y:S01]  /*0a10*/  LEA R33, R16, UR9, 0x1 ;  /* 0x0000000910217c11 */ /* 0x002fe2000f8e08ff */
[----:B------:R-:W-:Y:S01]  /*0a20*/  IMAD R21, R2, 0x4, R21 ;  /* 0x0000000402157824 */ /* 0x000fe200078e0215 */
[----:B------:R-:W-:Y:S02]  /*0a30*/  LEA R35, R18, UR9, 0x1 ;  /* 0x0000000912237c11 */ /* 0x000fe4000f8e08ff */
[----:B------:R-:W-:Y:S01]  /*0a40*/  LEA R37, R34, UR9, 0x1 ;  /* 0x0000000922257c11 */ /* 0x000fe2000f8e08ff */
[----:B---3--:R0:W-:Y:S01]  /*0a50*/  STS.U16 [R33], R30 ;  /* 0x0000001e21007388 */ /* 0x0081e20000000400 */
[----:B------:R-:W-:-:S04]  /*0a60*/  IADD3 R31, PT, PT, R2, R31, R2 ;  /* 0x0000001f021f7210 */ /* 0x000fc80007ffe002 */
[----:B------:R-:W-:-:S04]  /*0a70*/  IADD3 R31, PT, PT, R2, R31, R2 ;  /* 0x0000001f021f7210 */ /* 0x000fc80007ffe002 */
[----:B------:R-:W-:Y:S01]  /*0a80*/  ISETP.GE.U32.AND P0, PT, R31, 0x1000, PT ;  /* 0x000010001f00780c */ /* 0x000fe20003f06070 */
[----:B----4-:R0:W-:Y:S04]  /*0a90*/  STS.U16 [R35], R32 ;  /* 0x0000002023007388 */ /* 0x0101e80000000400 */
[----:B--2---:R0:W-:Y:S08]  /*0aa0*/  STS.U16 [R37], R12 ;  /* 0x0000000c25007388 */ /* 0x0041f00000000400 */
[----:B------:R-:W-:Y:S05]  /*0ab0*/  @!P0 BRA `(.L_x_8) ;  /* 0xfffffffc00048947 */ /* 0x000fea000383ffff */
[----:B------:R-:W-:Y:S05]  /*0ac0*/  BSYNC.RECONVERGENT B0 ;  /* 0x0000000000007941 */ /* 0x000fea0003800200 */
.L_x_7:
[----:B------:R-:W-:Y:S01]  /*0ad0*/  ISETP.NE.AND P0, PT, R0, 0x2, PT ;  /* 0x000000020000780c */ /* 0x000fe20003f05270 */
[----:B------:R-:W1:Y:S01]  /*0ae0*/  LDCU UR11, c[0x0][0x398] ;  /* 0x00007300ff0b77ac */ /* 0x000e620008000800 */
[----:B------:R-:W-:Y:S01]  /*0af0*/  BSSY.RECONVERGENT B0, `(.L_x_9) ;  /* 0x0000031000007945 */ /* 0x000fe20003800200 */
[----:B0-----:R-:W-:-:S10]  /*0b00*/  IMAD.MOV.U32 R35, RZ, RZ, R3 ;  /* 0x000000ffff237224 */ /* 0x001fd400078e0003 */
[----:B------:R-:W-:Y:S05]  /*0b10*/  @!P0 BRA `(.L_x_10) ;  /* 0x0000000000b88947 */ /* 0x000fea0003800000 */
[----:B------:R-:W0:Y:S01]  /*0b20*/  LDC R17, c[0x0][0x398] ;  /* 0x0000e600ff117b82 */ /* 0x000e220000000800 */
[----:B------:R-:W-:Y:S01]  /*0b30*/  LEA.HI R12, R3, UR4, RZ, 0x19 ;  /* 0x00000004030c7c11 */ /* 0x000fe2000f8fc8ff */
[----:B------:R-:W-:Y:S01]  /*0b40*/  BSSY.RECONVERGENT B1, `(.L_x_11) ;  /* 0x0000009000017945 */ /* 0x000fe20003800200 */
[----:B0-----:R-:W-:-:S04]  /*0b50*/  ISETP.GE.AND P0, PT, R24, R17, PT ;  /* 0x000000111800720c */ /* 0x001fc80003f06270 */
[----:B------:R-:W-:-:S13]  /*0b60*/  ISETP.LT.AND P0, PT, R12, R13, !P0 ;  /* 0x0000000d0c00720c */ /* 0x000fda0004701270 */
[----:B------:R-:W-:Y:S01]  /*0b70*/  @!P0 PRMT R14, RZ, 0x7610, R14 ;  /* 0x00007610ff0e8816 */ /* 0x000fe2000000000e */
[----:B------:R-:W-:Y:S06]  /*0b80*/  @!P0 BRA `(.L_x_12) ;  /* 0x0000000000108947 */ /* 0x000fec0003800000 */
[----:B------:R-:W0:Y:S01]  /*0b90*/  LDC.64 R14, c[0x0][0x390] ;  /* 0x0000e400ff0e7b82 */ /* 0x000e220000000a00 */
[----:B------:R-:W-:-:S04]  /*0ba0*/  IMAD R19, R12, R17, R24 ;  /* 0x000000110c137224 */ /* 0x000fc800078e0218 */
[----:B0-----:R-:W-:-:S06]  /*0bb0*/  IMAD.WIDE R14, R19, 0x2, R14 ;  /* 0x00000002130e7825 */ /* 0x001fcc00078e020e */
[----:B------:R0:W5:Y:S02]  /*0bc0*/  LDG.E.U16.CONSTANT R14, desc[UR12][R14.64] ;  /* 0x0000000c0e0e7981 */ /* 0x000164000c1e9500 */
.L_x_12:
[----:B-1----:R-:W-:Y:S05]  /*0bd0*/  BSYNC.RECONVERGENT B1 ;  /* 0x0000000000017941 */ /* 0x002fea0003800200 */
.L_x_11:
[----:B-----5:R2:W-:Y:S01]  /*0be0*/  STS.U16 [R23], R14 ;  /* 0x0000000e17007388 */ /* 0x0205e20000000400 */
[----:B------:R-:W-:Y:S01]  /*0bf0*/  ISETP.NE.AND P0, PT, R0, 0x3, PT ;  /* 0x000000030000780c */ /* 0x000fe20003f05270 */
[----:B------:R-:W-:-:S12]  /*0c00*/  IMAD.IADD R35, R3, 0x1, R2 ;  /* 0x0000000103237824 */ /* 0x000fd800078e0202 */
[----:B--2---:R-:W-:Y:S05]  /*0c10*/  @!P0 BRA `(.L_x_10) ;  /* 0x0000000000788947 */ /* 0x004fea0003800000 */
[----:B------:R-:W-:Y:S01]  /*0c20*/  ISETP.GE.AND P0, PT, R22, R17, PT ;  /* 0x000000111600720c */ /* 0x000fe20003f06270 */
[----:B------:R-:W-:Y:S01]  /*0c30*/  BSSY.RECONVERGENT B1, `(.L_x_13) ;  /* 0x0000009000017945 */ /* 0x000fe20003800200 */
[----:B------:R-:W-:-:S04]  /*0c40*/  LEA.HI R12, R35, UR4, RZ, 0x19 ;  /* 0x00000004230c7c11 */ /* 0x000fc8000f8fc8ff */
[----:B------:R-:W-:-:S13]  /*0c50*/  ISETP.LT.AND P0, PT, R12, R13, !P0 ;  /* 0x0000000d0c00720c */ /* 0x000fda0004701270 */
[----:B0-----:R-:W-:Y:S01]  /*0c60*/  @!P0 PRMT R15, RZ, 0x7610, R15 ;  /* 0x00007610ff0f8816 */ /* 0x001fe2000000000f */
[----:B------:R-:W-:Y:S06]  /*0c70*/  @!P0 BRA `(.L_x_14) ;  /* 0x0000000000108947 */ /* 0x000fec0003800000 */
[----:B------:R-:W0:Y:S01]  /*0c80*/  LDC.64 R14, c[0x0][0x390] ;  /* 0x0000e400ff0e7b82 */ /* 0x000e220000000a00 */
[----:B------:R-:W-:-:S04]  /*0c90*/  IMAD R19, R12, R17, R22 ;  /* 0x000000110c137224 */ /* 0x000fc800078e0216 */
[----:B0-----:R-:W-:-:S06]  /*0ca0*/  IMAD.WIDE R14, R19, 0x2, R14 ;  /* 0x00000002130e7825 */ /* 0x001fcc00078e020e */
[----:B------:R0:W5:Y:S02]  /*0cb0*/  LDG.E.U16.CONSTANT R15, desc[UR12][R14.64] ;  /* 0x0000000c0e0f7981 */ /* 0x000164000c1e9500 */
.L_x_14:
[----:B------:R-:W-:Y:S05]  /*0cc0*/  BSYNC.RECONVERGENT B1 ;  /* 0x0000000000017941 */ /* 0x000fea0003800200 */
.L_x_13:
[----:B-----5:R2:W-:Y:S01]  /*0cd0*/  STS.U16 [R26+UR8], R15 ;  /* 0x0000000f1a007988 */ /* 0x0205e20008000408 */
[----:B------:R-:W-:Y:S01]  /*0ce0*/  ISETP.NE.AND P0, PT, R0, RZ, PT ;  /* 0x000000ff0000720c */ /* 0x000fe20003f05270 */
[----:B------:R-:W-:-:S12]  /*0cf0*/  IMAD.IADD R35, R35, 0x1, R2 ;  /* 0x0000000123237824 */ /* 0x000fd800078e0202 */
[----:B--2---:R-:W-:Y:S05]  /*0d00*/  @!P0 BRA `(.L_x_10) ;  /* 0x00000000003c8947 */ /* 0x004fea0003800000 */
[C---:B------:R-:W-:Y:S01]  /*0d10*/  LOP3.LUT R12, R35.reuse, 0x7f, RZ, 0xc0, !PT ;  /* 0x0000007f230c7812 */ /* 0x040fe200078ec0ff */
[----:B------:R-:W-:Y:S01]  /*0d20*/  BSSY.RECONVERGENT B1, `(.L_x_15) ;  /* 0x000000b000017945 */ /* 0x000fe20003800200 */
[----:B0-----:R-:W-:-:S03]  /*0d30*/  LEA.HI R14, R35, UR4, RZ, 0x19 ;  /* 0x00000004230e7c11 */ /* 0x001fc6000f8fc8ff */
        /* <DEDUP_REMOVED lines=9> */
.L_x_16:
[----:B------:R-:W-:Y:S05]  /*0dd0*/  BSYNC.RECONVERGENT B1 ;  /* 0x0000000000017941 */ /* 0x000fea0003800200 */
.L_x_15:
[----:B-----5:R2:W-:Y:S01]  /*0de0*/  STS.U16 [R25+UR8], R12 ;  /* 0x0000000c19007988 */ /* 0x0205e20008000408 */
[----:B------:R-:W-:-:S07]  /*0df0*/  IMAD.IADD R35, R35, 0x1, R2 ;  /* 0x0000000123237824 */ /* 0x000fce00078e0202 */
.L_x_10:
[----:B-1----:R-:W-:Y:S05]  /*0e00*/  BSYNC.RECONVERGENT B0 ;  /* 0x0000000000007941 */ /* 0x002fea0003800200 */
.L_x_9:
[----:B------:R-:W-:Y:S01]  /*0e10*/  BSSY.RECONVERGENT B0, `(.L_x_17) ;  /* 0x0000040000007945 */ /* 0x000fe20003800200 */
.L_x_18:
[----:B-1----:R-:W1:Y:S01]  /*0e20*/  LDC R21, c[0x0][0x38c] ;  /* 0x0000e300ff157b82 */ /* 0x002e620000000800 */
[----:B------:R-:W-:Y:S01]  /*0e30*/  IMAD.IADD R17, R2, 0x1, R35 ;  /* 0x0000000102117824 */ /* 0x000fe200078e0223 */
[----:B------:R-:W-:-:S03]  /*0e40*/  LOP3.LUT R30, R35, 0x7f, RZ, 0xc0, !PT ;  /* 0x0000007f231e7812 */ /* 0x000fc600078ec0ff */
[C---:B------:R-:W-:Y:S01]  /*0e50*/  IMAD.IADD R19, R17.reuse, 0x1, R2 ;  /* 0x0000000111137824 */ /* 0x040fe200078e0202 */
[C---:B------:R-:W-:Y:S02]  /*0e60*/  LOP3.LUT R34, R17.reuse, 0x7f, RZ, 0xc0, !PT ;  /* 0x0000007f11227812 */ /* 0x040fe400078ec0ff */
[----:B------:R-:W-:Y:S02]  /*0e70*/  LEA.HI R16, R17, UR4, RZ, 0x19 ;  /* 0x0000000411107c11 */ /* 0x000fe4000f8fc8ff */
[C---:B------:R-:W-:Y:S01]  /*0e80*/  LOP3.LUT R32, R19.reuse, 0x7f, RZ, 0xc0, !PT ;  /* 0x0000007f13207812 */ /* 0x040fe200078ec0ff */
[----:B------:R-:W-:Y:S01]  /*0e90*/  VIADD R31, R34, UR6 ;  /* 0x00000006221f7c36 */ /* 0x000fe20008000000 */
[----:B0-----:R-:W-:-:S03]  /*0ea0*/  LEA.HI R13, R19, UR4, RZ, 0x19 ;  /* 0x00000004130d7c11 */ /* 0x001fc6000f8fc8ff */
[----:B--2---:R-:W-:Y:S01]  /*0eb0*/  VIADD R12, R32, UR6 ;  /* 0x00000006200c7c36 */ /* 0x004fe20008000000 */
[----:B------:R-:W-:-:S04]  /*0ec0*/  ISETP.GE.AND P1, PT, R31, UR11, PT ;  /* 0x0000000b1f007c0c */ /* 0x000fc8000bf26270 */
[----:B------:R-:W-:Y:S02]  /*0ed0*/  ISETP.GE.AND P0, PT, R12, UR11, PT ;  /* 0x0000000b0c007c0c */ /* 0x000fe4000bf06270 */
[-C--:B-1----:R-:W-:Y:S02]  /*0ee0*/  ISETP.LT.AND P1, PT, R16, R21.reuse, !P1 ;  /* 0x000000151000720c */ /* 0x082fe40004f21270 */
[----:B------:R-:W-:-:S11]  /*0ef0*/  ISETP.LT.AND P0, PT, R13, R21, !P0 ;  /* 0x000000150d00720c */ /* 0x000fd60004701270 */
[----:B------:R-:W0:Y:S01]  /*0f00*/  @P1 LDC.64 R14, c[0x0][0x390] ;  /* 0x0000e400ff0e1b82 */ /* 0x000e220000000a00 */
[----:B------:R-:W-:Y:S01]  /*0f10*/  @P1 IMAD R31, R16, UR11, R31 ;  /* 0x0000000b101f1c24 */ /* 0x000fe2000f8e021f */
[----:B------:R-:W-:Y:S02]  /*0f20*/  @!P1 PRMT R18, RZ, 0x7610, R18 ;  /* 0x00007610ff129816 */ /* 0x000fe40000000012 */
[----:B------:R-:W-:-:S04]  /*0f30*/  LEA.HI R33, R35, UR4, RZ, 0x19 ;  /* 0x0000000423217c11 */ /* 0x000fc8000f8fc8ff */
[----:B------:R-:W1:Y:S01]  /*0f40*/  @P0 LDC.64 R36, c[0x0][0x390] ;  /* 0x0000e400ff240b82 */ /* 0x000e620000000a00 */
[----:B0-----:R-:W-:-:S04]  /*0f50*/  @P1 IMAD.WIDE R14, R31, 0x2, R14 ;  /* 0x000000021f0e1825 */ /* 0x001fc800078e020e */
[C---:B------:R-:W-:Y:S01]  /*0f60*/  VIADD R31, R30.reuse, UR6 ;  /* 0x000000061e1f7c36 */ /* 0x040fe20008000000 */
[----:B------:R0:W2:Y:S01]  /*0f70*/  @P1 LDG.E.U16.CONSTANT R18, desc[UR12][R14.64] ;  /* 0x0000000c0e121981 */ /* 0x0000a2000c1e9500 */
[----:B------:R-:W-:Y:S01]  /*0f80*/  LOP3.LUT R30, R30, 0xf80, R35, 0xf8, !PT ;  /* 0x00000f801e1e7812 */ /* 0x000fe200078ef823 */
[----:B------:R-:W-:Y:S01]  /*0f90*/  @P0 IMAD R35, R13, UR11, R12 ;  /* 0x0000000b0d230c24 */ /* 0x000fe2000f8e020c */
[----:B------:R-:W-:Y:S02]  /*0fa0*/  @!P0 PRMT R16, RZ, 0x7610, R16 ;  /* 0x00007610ff108816 */ /* 0x000fe40000000010 */
[----:B------:R-:W-:Y:S01]  /*0fb0*/  ISETP.GE.AND P1, PT, R31, UR11, PT ;  /* 0x0000000b1f007c0c */ /* 0x000fe2000bf26270 */
[----:B-1----:R-:W-:-:S03]  /*0fc0*/  @P0 IMAD.WIDE R36, R35, 0x2, R36 ;  /* 0x0000000223240825 */ /* 0x002fc600078e0224 */
[----:B------:R-:W-:Y:S01]  /*0fd0*/  ISETP.GE.OR P1, PT, R33, R21, P1 ;  /* 0x000000152100720c */ /* 0x000fe20000f26670 */
[----:B0-----:R-:W-:Y:S01]  /*0fe0*/  IMAD.IADD R15, R19, 0x1, R2 ;  /* 0x00000001130f7824 */ /* 0x001fe200078e0202 */
[----:B------:R0:W3:Y:S11]  /*0ff0*/  @P0 LDG.E.U16.CONSTANT R16, desc[UR12][R36.64] ;  /* 0x0000000c24100981 */ /* 0x0000f6000c1e9500 */
[----:B------:R-:W0:Y:S01]  /*1000*/  @!P1 LDC.64 R12, c[0x0][0x390] ;  /* 0x0000e400ff0c9b82 */ /* 0x000e220000000a00 */
[----:B------:R-:W-:Y:S01]  /*1010*/  LOP3.LUT R14, R15, 0x7f, RZ, 0xc0, !PT ;  /* 0x0000007f0f0e7812 */ /* 0x000fe200078ec0ff */
[----:B------:R-:W-:-:S04]  /*1020*/  @!P1 IMAD R31, R33, UR11, R31 ;  /* 0x0000000b211f9c24 */ /* 0x000fc8000f8e021f */
[----:B------:R-:W-:-:S05]  /*1030*/  VIADD R33, R14, UR6 ;  /* 0x000000060e217c36 */ /* 0x000fca0008000000 */
[----:B------:R-:W-:Y:S01]  /*1040*/  ISETP.GE.AND P0, PT, R33, UR11, PT ;  /* 0x0000000b21007c0c */ /* 0x000fe2000bf06270 */
[----:B0-----:R-:W-:Y:S01]  /*1050*/  @!P1 IMAD.WIDE R36, R31, 0x2, R12 ;  /* 0x000000021f249825 */ /* 0x001fe200078e020c */
[----:B------:R-:W-:-:S04]  /*1060*/  LEA.HI R12, R15, UR4, RZ, 0x19 ;  /* 0x000000040f0c7c11 */ /* 0x000fc8000f8fc8ff */
[----:B------:R-:W-:Y:S01]  /*1070*/  ISETP.LT.AND P0, PT, R12, R21, !P0 ;  /* 0x000000150c00720c */ /* 0x000fe20004701270 */
[----:B------:R-:W4:-:S12]  /*1080*/  @!P1 LDG.E.U16.CONSTANT R31, desc[UR12][R36.64] ;  /* 0x0000000c241f9981 */ /* 0x000f18000c1e9500 */
[----:B------:R-:W-:Y:S02]  /*1090*/  @P0 IMAD R33, R12, UR11, R33 ;  /* 0x0000000b0c210c24 */ /* 0x000fe4000f8e0221 */
[----:B------:R-:W0:Y:S02]  /*10a0*/  @P0 LDC.64 R12, c[0x0][0x390] ;  /* 0x0000e400ff0c0b82 */ /* 0x000e240000000a00 */
[----:B0-----:R-:W-:Y:S01]  /*10b0*/  @P0 IMAD.WIDE R12, R33, 0x2, R12 ;  /* 0x00000002210c0825 */ /* 0x001fe200078e020c */
[----:B------:R-:W-:-:S06]  /*10c0*/  @!P0 PRMT R33, RZ, 0x7610, R33 ;  /* 0x00007610ff218816 */ /* 0x000fcc0000000021 */
[----:B------:R-:W5:Y:S01]  /*10d0*/  @P0 LDG.E.U16.CONSTANT R33, desc[UR12][R12.64] ;  /* 0x0000000c0c210981 */ /* 0x000f62000c1e9500 */
[----:B------:R-:W0:Y:S01]  /*10e0*/  S2UR UR10, SR_CgaCtaId ;  /* 0x00000000000a79c3 */ /* 0x000e220000008800 */
[----:B------:R-:W-:Y:S02]  /*10f0*/  UMOV UR9, 0x400 ;  /* 0x0000040000097882 */ /* 0x000fe40000000000 */
[----:B------:R-:W-:Y:S01]  /*1100*/  UIADD3 UR9, UPT, UPT, UR9, 0x2000, URZ ;  /* 0x0000200009097890 */ /* 0x000fe2000fffe0ff */
[----:B------:R-:W-:Y:S02]  /*1110*/  LOP3.LUT R17, R34, 0xf80, R17, 0xf8, !PT ;  /* 0x00000f8022117812 */ /* 0x000fe400078ef811 */
[----:B------:R-:W-:Y:S02]  /*1120*/  LOP3.LUT R19, R32, 0xf80, R19, 0xf8, !PT ;  /* 0x00000f8020137812 */ /* 0x000fe400078ef813 */
[----:B------:R-:W-:Y:S01]  /*1130*/  LOP3.LUT R14, R14, 0xf80, R15, 0xf8, !PT ;  /* 0x00000f800e0e7812 */ /* 0x000fe200078ef80f */
[----:B------:R-:W-:Y:S01]  /*1140*/  IMAD.IADD R35, R15, 0x1, R2 ;  /* 0x000000010f237824 */ /* 0x000fe200078e0202 */
[----:B0-----:R-:W-:-:S06]  /*1150*/  ULEA UR9, UR10, UR9, 0x18 ;  /* 0x000000090a097291 */ /* 0x001fcc000f8ec0ff */
[----:B------:R-:W-:Y:S02]  /*1160*/  LEA R30, R30, UR9, 0x1 ;  /* 0x000000091e1e7c11 */ /* 0x000fe4000f8e08ff */
[----:B------:R-:W-:Y:S02]  /*1170*/  LEA R17, R17, UR9, 0x1 ;  /* 0x0000000911117c11 */ /* 0x000fe4000f8e08ff */
[----:B------:R-:W-:Y:S02]  /*1180*/  LEA R19, R19, UR9, 0x1 ;  /* 0x0000000913137c11 */ /* 0x000fe4000f8e08ff */
[----:B------:R-:W-:Y:S02]  /*1190*/  LEA R14, R14, UR9, 0x1 ;  /* 0x000000090e0e7c11 */ /* 0x000fe4000f8e08ff */
[----:B------:R-:W-:Y:S02]  /*11a0*/  ISETP.GE.U32.AND P0, PT, R35, 0x1000, PT ;  /* 0x000010002300780c */ /* 0x000fe40003f06070 */
[----:B------:R-:W-:-:S05]  /*11b0*/  @P1 PRMT R31, RZ, 0x7610, R31 ;  /* 0x00007610ff1f1816 */ /* 0x000fca000000001f */
[----:B----4-:R1:W-:Y:S04]  /*11c0*/  STS.U16 [R30], R31 ;  /* 0x0000001f1e007388 */ /* 0x0103e80000000400 */
[----:B--2---:R1:W-:Y:S04]  /*11d0*/  STS.U16 [R17], R18 ;  /* 0x0000001211007388 */ /* 0x0043e80000000400 */
[----:B---3--:R1:W-:Y:S04]  /*11e0*/  STS.U16 [R19], R16 ;  /* 0x0000001013007388 */ /* 0x0083e80000000400 */
[----:B-----5:R1:W-:Y:S01]  /*11f0*/  STS.U16 [R14], R33 ;  /* 0x000000210e007388 */ /* 0x0203e20000000400 */
[----:B------:R-:W-:Y:S05]  /*1200*/  @!P0 BRA `(.L_x_18) ;  /* 0xfffffffc00048947 */ /* 0x000fea000383ffff */
[----:B------:R-:W-:Y:S05]  /*1210*/  BSYNC.RECONVERGENT B0 ;  /* 0x0000000000007941 */ /* 0x000fea0003800200 */
.L_x_17:
[----:B-1----:R-:W0:Y:S01]  /*1220*/  S2R R14, SR_LANEID ;  /* 0x00000000000e7919 */ /* 0x002e220000000000 */
[----:B------:R-:W-:Y:S01]  /*1230*/  UIADD3 UR4, UPT, UPT, UR4, 0x20, URZ ;  /* 0x0000002004047890 */ /* 0x000fe2000fffe0ff */
[----:B------:R-:W-:Y:S05]  /*1240*/  BAR.SYNC.DEFER_BLOCKING 0x0 ;  /* 0x0000000000007b1d */ /* 0x000fea0000010000 */
[----:B------:R-:W-:Y:S02]  /*1250*/  ISETP.LE.AND P0, PT, R21, UR4, PT ;  /* 0x0000000415007c0c */ /* 0x000fe4000bf03270 */
[----:B0-----:R-:W-:Y:S02]  /*1260*/  SHF.R.U32.HI R12, RZ, 0x3, R14 ;  /* 0x00000003ff0c7819 */ /* 0x001fe4000001160e */
[----:B------:R-:W-:-:S02]  /*1270*/  LOP3.LUT R13, R14, 0x7, RZ, 0xc0, !PT ;  /* 0x000000070e0d7812 */ /* 0x000fc400078ec0ff */
[----:B------:R-:W-:Y:S01]  /*1280*/  SHF.R.U32.HI R14, RZ, 0x4, R14 ;  /* 0x00000004ff0e7819 */ /* 0x000fe2000001160e */
[----:B------:R-:W-:-:S04]  /*1290*/  IMAD.SHL.U32 R12, R12, 0x8, RZ ;  /* 0x000000080c0c7824 */ /* 0x000fc800078e00ff */
[----:B------:R-:W-:Y:S01]  /*12a0*/  IMAD.SHL.U32 R14, R14, 0x8, RZ ;  /* 0x000000080e0e7824 */ /* 0x000fe200078e00ff */
[----:B------:R-:W-:-:S05]  /*12b0*/  LOP3.LUT R13, R12, 0x8, R13, 0xe2, !PT ;  /* 0x000000080c0d7812 */ /* 0x000fca00078ee20d */
[C-C-:B------:R-:W-:Y:S02]  /*12c0*/  IMAD R30, R13.reuse, 0x20, R14.reuse ;  /* 0x000000200d1e7824 */ /* 0x140fe400078e020e */
[----:B------:R-:W-:Y:S02]  /*12d0*/  IMAD R31, R13, 0x80, R14 ;  /* 0x000000800d1f7824 */ /* 0x000fe400078e020e */
[----:B------:R-:W-:Y:S02]  /*12e0*/  IMAD.U32 R33, R30, 0x2, R27 ;  /* 0x000000021e217824 */ /* 0x000fe400078e001b */
[----:B------:R-:W-:-:S03]  /*12f0*/  IMAD.U32 R32, R31, 0x2, R20 ;  /* 0x000000021f207824 */ /* 0x000fc600078e0014 */
[----:B------:R-:W-:Y:S04]  /*1300*/  LDSM.16.M88.4 R12, [R33] ;  /* 0x00000000210c783b */ /* 0x000fe80000000200 */
[----:B------:R-:W0:Y:S02]  /*1310*/  LDSM.16.MT88.4 R16, [R32] ;  /* 0x000000002010783b */ /* 0x000e240000004200 */
[----:B0-----:R-:W-:Y:S01]  /*1320*/  HMMA.16816.F32 R4, R12, R16, R4 ;  /* 0x000000100c04723c */ /* 0x001fe20000001804 */
[----:B------:R-:W-:Y:S02]  /*1330*/  VIADD R17, R27, 0x20 ;  /* 0x000000201b117836 */ /* 0x000fe40000000000 */
[----:B------:R-:W-:Y:S02]  /*1340*/  VIADD R16, R20, 0x1000 ;  /* 0x0000100014107836 */ /* 0x000fe40000000000 */
[----:B------:R-:W-:-:S02]  /*1350*/  IMAD.U32 R17, R30, 0x2, R17 ;  /* 0x000000021e117824 */ /* 0x000fc400078e0011 */
[----:B------:R-:W-:Y:S01]  /*1360*/  IMAD.U32 R31, R31, 0x2, R16 ;  /* 0x000000021f1f7824 */ /* 0x000fe200078e0010 */
[----:B------:R-:W-:Y:S03]  /*1370*/  HMMA.16816.F32 R8, R12, R18, R8 ;  /* 0x000000120c08723c */ /* 0x000fe60000001808 */
[----:B------:R-:W-:Y:S04]  /*1380*/  LDSM.16.M88.4 R16, [R17] ;  /* 0x000000001110783b */ /* 0x000fe80000000200 */
[----:B------:R-:W0:Y:S05]  /*1390*/  LDSM.16.MT88.4 R12, [R31] ;  /* 0x000000001f0c783b */ /* 0x000e2a0000004200 */
[C---:B0-----:R-:W-:Y:S08]  /*13a0*/  HMMA.16816.F32 R4, R16.reuse, R12, R4 ;  /* 0x0000000c1004723c */ /* 0x041ff00000001804 */
[----:B------:R-:W-:Y:S01]  /*13b0*/  HMMA.16816.F32 R8, R16, R14, R8 ;  /* 0x0000000e1008723c */ /* 0x000fe20000001808 */
[----:B------:R-:W-:Y:S06]  /*13c0*/  BAR.SYNC.DEFER_BLOCKING 0x0 ;  /* 0x0000000000007b1d */ /* 0x000fec0000010000 */
[----:B------:R-:W-:-:S13]  /*13d0*/  @!P0 BRA `(.L_x_19) ;  /* 0xffffffec00c48947 */ /* 0x000fda000383ffff */
.L_x_0:
[----:B------:R-:W0:Y:S01]  /*13e0*/  LDC R17, c[0x0][0x398] ;  /* 0x0000e600ff117b82 */ /* 0x000e220000000800 */
[----:B------:R-:W1:Y:S01]  /*13f0*/  LDCU UR9, c[0x0][0x388] ;  /* 0x00007100ff0977ac */ /* 0x000e620008000800 */
[----:B0-----:R-:W-:-:S04]  /*1400*/  ISETP.GE.AND P0, PT, R28, R17, PT ;  /* 0x000000111c00720c */ /* 0x001fc80003f06270 */
[----:B-1----:R-:W-:-:S13]  /*1410*/  ISETP.GE.OR P0, PT, R29, UR9, P0 ;  /* 0x000000091d007c0c */ /* 0x002fda0008706670 */
[----:B------:R-:W-:Y:S05]  /*1420*/  @P0 EXIT ;  /* 0x000000000000094d */ /* 0x000fea0003800000 */
[----:B------:R-:W0:Y:S01]  /*1430*/  S2R R13, SR_LANEID ;  /* 0x00000000000d7919 */ /* 0x000e220000000000 */
[----:B------:R-:W1:Y:S01]  /*1440*/  LDCU.64 UR6, c[0x0][0x3a0] ;  /* 0x00007400ff0677ac */ /* 0x000e620008000a00 */
[----:B------:R-:W-:Y:S01]  /*1450*/  IMAD R29, R29, R17, RZ ;  /* 0x000000111d1d7224 */ /* 0x000fe200078e02ff */
[----:B------:R-:W-:Y:S01]  /*1460*/  SHF.R.U32.HI R17, RZ, 0x1, R17 ;  /* 0x00000001ff117819 */ /* 0x000fe20000011611 */
[----:B------:R-:W-:Y:S01]  /*1470*/  IMAD.MOV.U32 R3, RZ, RZ, RZ ;  /* 0x000000ffff037224 */ /* 0x000fe200078e00ff */
[----:B------:R-:W2:Y:S02]  /*1480*/  LDCU UR4, c[0x0][0x3a8] ;  /* 0x00007500ff0477ac */ /* 0x000ea40008000800 */
[----:B------:R-:W-:-:S04]  /*1490*/  IADD3 R19, P0, PT, R28, R29, RZ ;  /* 0x0000001d1c137210 */ /* 0x000fc80007f1e0ff */
[----:B------:R-:W-:Y:S01]  /*14a0*/  LEA.HI.X.SX32 R0, R29, RZ, 0x1, P0 ;  /* 0x000000ff1d007211 */ /* 0x000fe200000f0eff */
[----:B--2---:R-:W-:Y:S01]  /*14b0*/  FMUL R4, R4, UR4 ;  /* 0x0000000404047c20 */ /* 0x004fe20008400000 */
[----:B------:R-:W-:Y:S01]  /*14c0*/  FMUL R5, R5, UR4 ;  /* 0x0000000405057c20 */ /* 0x000fe20008400000 */
[----:B------:R-:W-:Y:S01]  /*14d0*/  FMUL R6, R6, UR4 ;  /* 0x0000000406067c20 */ /* 0x000fe20008400000 */
[----:B------:R-:W-:Y:S01]  /*14e0*/  FMUL R15, R7, UR4 ;  /* 0x00000004070f7c20 */ /* 0x000fe20008400000 */
[----:B------:R-:W-:Y:S01]  /*14f0*/  FMUL R8, R8, UR4 ;  /* 0x0000000408087c20 */ /* 0x000fe20008400000 */
[----:B------:R-:W-:Y:S01]  /*1500*/  FMUL R9, R9, UR4 ;  /* 0x0000000409097c20 */ /* 0x000fe20008400000 */
[----:B------:R-:W-:Y:S01]  /*1510*/  FMUL R10, R10, UR4 ;  /* 0x000000040a0a7c20 */ /* 0x000fe20008400000 */
[----:B------:R-:W-:Y:S01]  /*1520*/  FMUL R11, R11, UR4 ;  /* 0x000000040b0b7c20 */ /* 0x000fe20008400000 */
[----:B------:R-:W-:Y:S02]  /*1530*/  F2FP.F16.F32.PACK_AB R7, R5, R4 ;  /* 0x000000040507723e */ /* 0x000fe400000000ff */
[----:B0-----:R-:W-:-:S02]  /*1540*/  LOP3.LUT R2, R13, 0x3, RZ, 0xc0, !PT ;  /* 0x000000030d027812 */ /* 0x001fc400078ec0ff */
[----:B------:R-:W-:Y:S02]  /*1550*/  SHF.R.U32.HI R13, RZ, 0x2, R13 ;  /* 0x00000002ff0d7819 */ /* 0x000fe4000001160d */
[----:B------:R-:W-:Y:S02]  /*1560*/  F2FP.F16.F32.PACK_AB R15, R15, R6 ;  /* 0x000000060f0f723e */ /* 0x000fe400000000ff */
[----:B------:R-:W-:Y:S01]  /*1570*/  F2FP.F16.F32.PACK_AB R9, R9, R8 ;  /* 0x000000080909723e */ /* 0x000fe200000000ff */
[----:B------:R-:W-:Y:S01]  /*1580*/  IMAD.WIDE.U32 R12, R13, R17, R2 ;  /* 0x000000110d0c7225 */ /* 0x000fe200078e0002 */
[----:B-1----:R-:W-:Y:S02]  /*1590*/  LEA R3, P0, R19, UR6, 0x1 ;  /* 0x0000000613037c11 */ /* 0x002fe4000f8008ff */
[----:B------:R-:W-:Y:S02]  /*15a0*/  F2FP.F16.F32.PACK_AB R11, R11, R10 ;  /* 0x0000000a0b0b723e */ /* 0x000fe400000000ff */
[----:B------:R-:W-:-:S02]  /*15b0*/  LEA.HI.X R19, R19, UR7, R0, 0x1, P0 ;  /* 0x0000000713137c11 */ /* 0x000fc400080f0c00 */
[----:B------:R-:W-:-:S04]  /*15c0*/  LEA R2, P0, R12, R3, 0x2 ;  /* 0x000000030c027211 */ /* 0x000fc800078010ff */
[----:B------:R-:W-:-:S03]  /*15d0*/  LEA.HI.X R3, R12, R19, R13, 0x2, P0 ;  /* 0x000000130c037211 */ /* 0x000fc600000f140d */
[----:B------:R-:W-:Y:S02]  /*15e0*/  IMAD.WIDE.U32 R4, R17, 0x20, R2 ;  /* 0x0000002011047825 */ /* 0x000fe400078e0002 */
[----:B------:R-:W-:Y:S04]  /*15f0*/  STG.E desc[UR12][R2.64], R7 ;  /* 0x0000000702007986 */ /* 0x000fe8000c10190c */
[----:B------:R-:W-:Y:S04]  /*1600*/  STG.E desc[UR12][R4.64], R15 ;  /* 0x0000000f04007986 */ /* 0x000fe8000c10190c */
[----:B------:R-:W-:Y:S04]  /*1610*/  STG.E desc[UR12][R2.64+0x10], R9 ;  /* 0x0000100902007986 */ /* 0x000fe8000c10190c */
[----:B------:R-:W-:Y:S01]  /*1620*/  STG.E desc[UR12][R4.64+0x10], R11 ;  /* 0x0000100b04007986 */ /* 0x000fe2000c10190c */
[----:B------:R-:W-:Y:S05]  /*1630*/  EXIT ;  /* 0x000000000000794d */ /* 0x000fea0003800000 */
        .weak           $__internal_0_$__cuda_sm20_div_u16
        .type           $__internal_0_$__cuda_sm20_div_u16,@function
        .size           $__internal_0_$__cuda_sm20_div_u16,(.L_x_21 - $__internal_0_$__cuda_sm20_div_u16)
$__internal_0_$__cuda_sm20_div_u16:
[----:B------:R-:W0:Y:S01]  /*1640*/  I2F.U16 R13, R12 ;  /* 0x0000000c000d7306 */ /* 0x000e220000101000 */
[----:B------:R-:W-:Y:S01]  /*1650*/  IMAD.MOV.U32 R14, RZ, RZ, 0x4b800000 ;  /* 0x4b800000ff0e7424 */ /* 0x000fe200078e00ff */
[----:B------:R-:W-:Y:S02]  /*1660*/  I2FP.F32.U32.RZ R0, R0 ;  /* 0x0000000000007245 */ /* 0x000fe4000020d000 */
[C---:B0-----:R-:W-:Y:S02]  /*1670*/  FSETP.GEU.AND P1, PT, |R13|.reuse, 1.175494350822287508e-38, PT ;  /* 0x008000000d00780b */ /* 0x041fe40003f2e200 */
[----:B------:R-:W-:Y:S02]  /*1680*/  FSETP.GT.AND P0, PT, |R13|, 8.50705917302346158658e+37, PT ;  /* 0x7e8000000d00780b */ /* 0x000fe40003f04200 */
[----:B------:R-:W-:-:S04]  /*1690*/  FSEL R14, R14, 1, !P1 ;  /* 0x3f8000000e0e7808 */ /* 0x000fc80004800000 */
[----:B------:R-:W-:Y:S02]  /*16a0*/  FSEL R14, R14, 0.25, !P0 ;  /* 0x3e8000000e0e7808 */ /* 0x000fe40004000000 */
[----:B------:R-:W-:Y:S01]  /*16b0*/  ISETP.NE.U32.AND P0, PT, R12, RZ, PT ;  /* 0x000000ff0c00720c */ /* 0x000fe20003f05070 */
[----:B------:R-:W-:Y:S02]  /*16c0*/  IMAD.MOV.U32 R12, RZ, RZ, R16 ;  /* 0x000000ffff0c7224 */ /* 0x000fe400078e0010 */
[----:B------:R-:W-:-:S06]  /*16d0*/  FMUL R15, R13, R14 ;  /* 0x0000000e0d0f7220 */ /* 0x000fcc0000400000 */
[----:B------:R-:W0:Y:S02]  /*16e0*/  MUFU.RCP R15, R15 ;  /* 0x0000000f000f7308 */ /* 0x000e240000001000 */
[----:B0-----:R-:W-:-:S04]  /*16f0*/  FMUL R14, R14, R15 ;  /* 0x0000000f0e0e7220 */ /* 0x001fc80000400000 */
[----:B------:R-:W-:-:S04]  /*1700*/  VIADD R13, R14, 0x2 ;  /* 0x000000020e0d7836 */ /* 0x000fc80000000000 */
[----:B------:R-:W-:Y:S01]  /*1710*/  FMUL.RZ R0, R0, R13 ;  /* 0x0000000d00007220 */ /* 0x000fe2000040c000 */
[----:B------:R-:W-:-:S05]  /*1720*/  IMAD.MOV.U32 R13, RZ, RZ, 0x0 ;  /* 0x00000000ff0d7424 */ /* 0x000fca00078e00ff */
[----:B------:R-:W0:Y:S02]  /*1730*/  F2I.U32.TRUNC.NTZ R0, R0 ;  /* 0x0000000000007305 */ /* 0x000e24000020f000 */
[----:B0-----:R-:W-:Y:S01]  /*1740*/  LOP3.LUT R14, R0, 0xffff, RZ, 0xc0, !PT ;  /* 0x0000ffff000e7812 */ /* 0x001fe200078ec0ff */
[----:B------:R-:W-:Y:S01]  /*1750*/  @!P0 IMAD.MOV.U32 R14, RZ, RZ, -0x1 ;  /* 0xffffffffff0e8424 */ /* 0x000fe200078e00ff */
[----:B------:R-:W-:Y:S06]  /*1760*/  RET.REL.NODEC R12 `(_Z16wmma_gemm_kernelILi128ELi128ELi32EEvPK6__halfiiS2_iPS0_ff) ;  /* 0xffffffe80c247950 */ /* 0x000fec0003c3ffff */
.L_x_20:
[----:B------:R-:W-:-:S00]  /*1770*/  BRA `(.L_x_20) ;  /* 0xfffffffc00fc7947 */ /* 0x000fc0000383ffff */
[----:B------:R-:W-:-:S00]  /*1780*/  NOP ;  /* 0x0000000000007918 */ /* 0x000fc00000000000 */
[----:B------:R-:W-:-:S00]  /*1790*/  NOP ;  /* 0x0000000000007918 */ /* 0x000fc00000000000 */
[----:B------:R-:W-:-:S00]  /*17a0*/  NOP ;  /* 0x0000000000007918 */ /* 0x000fc00000000000 */
[----:B------:R-:W-:-:S00]  /*17b0*/  NOP ;  /* 0x0000000000007918 */ /* 0x000fc00000000000 */
[----:B------:R-:W-:-:S00]  /*17c0*/  NOP ;  /* 0x0000000000007918 */ /* 0x000fc00000000000 */
[----:B------:R-:W-:-:S00]  /*17d0*/  NOP ;  /* 0x0000000000007918 */ /* 0x000fc00000000000 */
[----:B------:R-:W-:-:S00]  /*17e0*/  NOP ;  /* 0x0000000000007918 */ /* 0x000fc00000000000 */
[----:B------:R-:W-:-:S00]  /*17f0*/  NOP ;  /* 0x0000000000007918 */ /* 0x000fc00000000000 */
.L_x_21:


//--------------------- .nv.shared._Z16wmma_gemm_kernelILi128ELi128ELi32EEvPK6__halfiiS2_iPS0_ff --------------------------
	.section	.nv.shared._Z16wmma_gemm_kernelILi128ELi128ELi32EEvPK6__halfiiS2_iPS0_ff,"aw",@nobits
	.sectionflags	@""
	.align	2
.nv.shared._Z16wmma_gemm_kernelILi128ELi128ELi32EEvPK6__halfiiS2_iPS0_ff:
	.zero		17408


//--------------------- .nv.shared.reserved.0     --------------------------
	.section	.nv.shared.reserved.0,"aw",@nobits
	.weak		__nv_reservedSMEM_offset_0_alias
	.size		__nv_reservedSMEM_offset_0_alias, 0, 64
	.other		__nv_reservedSMEM_offset_0_alias,@"STO_CUDA_RESERVED_SHARED STV_DEFAULT"
__nv_reservedSMEM_offset_0_alias:
	.zero		0
	.zero		64


//--------------------- .nv.constant0._Z16wmma_gemm_kernelILi128ELi128ELi32EEvPK6__halfiiS2_iPS0_ff --------------------------
	.section	.nv.constant0._Z16wmma_gemm_kernelILi128ELi128ELi32EEvPK6__halfiiS2_iPS0_ff,"a",@progbits
	.sectionflags	@""
	.align	4
.nv.constant0._Z16wmma_gemm_kernelILi128ELi128ELi32EEvPK6__halfiiS2_iPS0_ff:
	.zero		944


//--------------------- SYMBOLS --------------------------

	.type		.nv.reservedSmem.offset0,@object
	.size		.nv.reservedSmem.offset0,0x4
	.type		.nv.reservedSmem.cap,@object
	.size		.nv.reservedSmem.cap,0x4
